//
// Generated by NVIDIA NVVM Compiler
//
// Compiler Build ID: CL-36424714
// Cuda compilation tools, release 13.0, V13.0.88
// Based on NVVM 20.0.0
//

.version 9.0
.target sm_100
.address_size 64

	// .globl	_Z4initjP17curandStateXORWOW
.global .align 4 .b8 precalc_xorwow_matrix[102400];
.global .align 4 .b8 precalc_xorwow_offset_matrix[102400];
.global .align 4 .b8 mrg32k3aM1[2304];
.global .align 4 .b8 mrg32k3aM2[2304];
.global .align 4 .b8 mrg32k3aM1SubSeq[2016];
.global .align 4 .b8 mrg32k3aM2SubSeq[2016];
.global .align 4 .b8 mrg32k3aM1Seq[2304];
.global .align 4 .b8 mrg32k3aM2Seq[2304];
.const .align 8 .b8 __cr_lgamma_table[72];

.visible .entry _Z4initjP17curandStateXORWOW(
	.param .u32 _Z4initjP17curandStateXORWOW_param_0,
	.param .u64 .ptr .align 1 _Z4initjP17curandStateXORWOW_param_1
)
{
	.reg .pred 	%p<24>;
	.reg .b32 	%r<406>;
	.reg .b64 	%rd<18>;

	ld.param.u32 	%r182, [_Z4initjP17curandStateXORWOW_param_0];
	ld.param.u64 	%rd8, [_Z4initjP17curandStateXORWOW_param_1];
	cvta.to.global.u64 	%rd9, %rd8;
	mov.u32 	%r183, %ctaid.x;
	cvt.u64.u32 	%rd17, %r183;
	mul.wide.u32 	%rd10, %r183, 48;
	add.s64 	%rd2, %rd9, %rd10;
	xor.b32  	%r184, %r182, -1429050551;
	mul.lo.s32 	%r185, %r184, 1099087573;
	add.s32 	%r186, %r185, -638133224;
	add.s32 	%r187, %r185, 123456789;
	st.global.v2.u32 	[%rd2], {%r186, %r187};
	xor.b32  	%r188, %r185, 362436069;
	mov.b32 	%r189, -123459836;
	st.global.v2.u32 	[%rd2+8], {%r188, %r189};
	add.s32 	%r190, %r185, 5783321;
	mov.b32 	%r191, -589760388;
	st.global.v2.u32 	[%rd2+16], {%r191, %r190};
	setp.eq.s32 	%p1, %r183, 0;
	@%p1 bra 	$L__BB0_42;
	mov.b32 	%r312, 0;
	mov.u64 	%rd12, precalc_xorwow_matrix;
$L__BB0_2:
	and.b64  	%rd4, %rd17, 3;
	setp.eq.s64 	%p2, %rd4, 0;
	@%p2 bra 	$L__BB0_41;
	mul.wide.u32 	%rd11, %r312, 3200;
	add.s64 	%rd5, %rd12, %rd11;
	cvt.u32.u64 	%r2, %rd4;
	mov.b32 	%r313, 0;
$L__BB0_4:
	mov.b32 	%r326, 0;
	mov.u32 	%r327, %r326;
	mov.u32 	%r328, %r326;
	mov.u32 	%r329, %r326;
	mov.u32 	%r330, %r326;
	mov.u32 	%r319, %r326;
$L__BB0_5:
	mul.wide.u32 	%rd13, %r319, 4;
	add.s64 	%rd14, %rd2, %rd13;
	ld.global.u32 	%r10, [%rd14+4];
	shl.b32 	%r11, %r319, 5;
	mov.b32 	%r325, 0;
$L__BB0_6:
	.pragma "nounroll";
	shr.u32 	%r196, %r10, %r325;
	and.b32  	%r197, %r196, 1;
	setp.eq.b32 	%p3, %r197, 1;
	not.pred 	%p4, %p3;
	add.s32 	%r198, %r11, %r325;
	mul.lo.s32 	%r199, %r198, 5;
	mul.wide.u32 	%rd15, %r199, 4;
	add.s64 	%rd6, %rd5, %rd15;
	@%p4 bra 	$L__BB0_8;
	ld.global.u32 	%r200, [%rd6];
	xor.b32  	%r330, %r330, %r200;
	ld.global.u32 	%r201, [%rd6+4];
	xor.b32  	%r329, %r329, %r201;
	ld.global.u32 	%r202, [%rd6+8];
	xor.b32  	%r328, %r328, %r202;
	ld.global.u32 	%r203, [%rd6+12];
	xor.b32  	%r327, %r327, %r203;
	ld.global.u32 	%r204, [%rd6+16];
	xor.b32  	%r326, %r326, %r204;
$L__BB0_8:
	and.b32  	%r206, %r196, 2;
	setp.eq.s32 	%p5, %r206, 0;
	@%p5 bra 	$L__BB0_10;
	ld.global.u32 	%r207, [%rd6+20];
	xor.b32  	%r330, %r330, %r207;
	ld.global.u32 	%r208, [%rd6+24];
	xor.b32  	%r329, %r329, %r208;
	ld.global.u32 	%r209, [%rd6+28];
	xor.b32  	%r328, %r328, %r209;
	ld.global.u32 	%r210, [%rd6+32];
	xor.b32  	%r327, %r327, %r210;
	ld.global.u32 	%r211, [%rd6+36];
	xor.b32  	%r326, %r326, %r211;
$L__BB0_10:
	and.b32  	%r213, %r196, 4;
	setp.eq.s32 	%p6, %r213, 0;
	@%p6 bra 	$L__BB0_12;
	ld.global.u32 	%r214, [%rd6+40];
	xor.b32  	%r330, %r330, %r214;
	ld.global.u32 	%r215, [%rd6+44];
	xor.b32  	%r329, %r329, %r215;
	ld.global.u32 	%r216, [%rd6+48];
	xor.b32  	%r328, %r328, %r216;
	ld.global.u32 	%r217, [%rd6+52];
	xor.b32  	%r327, %r327, %r217;
	ld.global.u32 	%r218, [%rd6+56];
	xor.b32  	%r326, %r326, %r218;
$L__BB0_12:
	and.b32  	%r220, %r196, 8;
	setp.eq.s32 	%p7, %r220, 0;
	@%p7 bra 	$L__BB0_14;
	ld.global.u32 	%r221, [%rd6+60];
	xor.b32  	%r330, %r330, %r221;
	ld.global.u32 	%r222, [%rd6+64];
	xor.b32  	%r329, %r329, %r222;
	ld.global.u32 	%r223, [%rd6+68];
	xor.b32  	%r328, %r328, %r223;
	ld.global.u32 	%r224, [%rd6+72];
	xor.b32  	%r327, %r327, %r224;
	ld.global.u32 	%r225, [%rd6+76];
	xor.b32  	%r326, %r326, %r225;
$L__BB0_14:
	and.b32  	%r227, %r196, 16;
	setp.eq.s32 	%p8, %r227, 0;
	@%p8 bra 	$L__BB0_16;
	ld.global.u32 	%r228, [%rd6+80];
	xor.b32  	%r330, %r330, %r228;
	ld.global.u32 	%r229, [%rd6+84];
	xor.b32  	%r329, %r329, %r229;
	ld.global.u32 	%r230, [%rd6+88];
	xor.b32  	%r328, %r328, %r230;
	ld.global.u32 	%r231, [%rd6+92];
	xor.b32  	%r327, %r327, %r231;
	ld.global.u32 	%r232, [%rd6+96];
	xor.b32  	%r326, %r326, %r232;
$L__BB0_16:
	and.b32  	%r234, %r196, 32;
	setp.eq.s32 	%p9, %r234, 0;
	@%p9 bra 	$L__BB0_18;
	ld.global.u32 	%r235, [%rd6+100];
	xor.b32  	%r330, %r330, %r235;
	ld.global.u32 	%r236, [%rd6+104];
	xor.b32  	%r329, %r329, %r236;
	ld.global.u32 	%r237, [%rd6+108];
	xor.b32  	%r328, %r328, %r237;
	ld.global.u32 	%r238, [%rd6+112];
	xor.b32  	%r327, %r327, %r238;
	ld.global.u32 	%r239, [%rd6+116];
	xor.b32  	%r326, %r326, %r239;
$L__BB0_18:
	and.b32  	%r241, %r196, 64;
	setp.eq.s32 	%p10, %r241, 0;
	@%p10 bra 	$L__BB0_20;
	ld.global.u32 	%r242, [%rd6+120];
	xor.b32  	%r330, %r330, %r242;
	ld.global.u32 	%r243, [%rd6+124];
	xor.b32  	%r329, %r329, %r243;
	ld.global.u32 	%r244, [%rd6+128];
	xor.b32  	%r328, %r328, %r244;
	ld.global.u32 	%r245, [%rd6+132];
	xor.b32  	%r327, %r327, %r245;
	ld.global.u32 	%r246, [%rd6+136];
	xor.b32  	%r326, %r326, %r246;
$L__BB0_20:
	and.b32  	%r248, %r196, 128;
	setp.eq.s32 	%p11, %r248, 0;
	@%p11 bra 	$L__BB0_22;
	ld.global.u32 	%r249, [%rd6+140];
	xor.b32  	%r330, %r330, %r249;
	ld.global.u32 	%r250, [%rd6+144];
	xor.b32  	%r329, %r329, %r250;
	ld.global.u32 	%r251, [%rd6+148];
	xor.b32  	%r328, %r328, %r251;
	ld.global.u32 	%r252, [%rd6+152];
	xor.b32  	%r327, %r327, %r252;
	ld.global.u32 	%r253, [%rd6+156];
	xor.b32  	%r326, %r326, %r253;
$L__BB0_22:
	and.b32  	%r255, %r196, 256;
	setp.eq.s32 	%p12, %r255, 0;
	@%p12 bra 	$L__BB0_24;
	ld.global.u32 	%r256, [%rd6+160];
	xor.b32  	%r330, %r330, %r256;
	ld.global.u32 	%r257, [%rd6+164];
	xor.b32  	%r329, %r329, %r257;
	ld.global.u32 	%r258, [%rd6+168];
	xor.b32  	%r328, %r328, %r258;
	ld.global.u32 	%r259, [%rd6+172];
	xor.b32  	%r327, %r327, %r259;
	ld.global.u32 	%r260, [%rd6+176];
	xor.b32  	%r326, %r326, %r260;
$L__BB0_24:
	and.b32  	%r262, %r196, 512;
	setp.eq.s32 	%p13, %r262, 0;
	@%p13 bra 	$L__BB0_26;
	ld.global.u32 	%r263, [%rd6+180];
	xor.b32  	%r330, %r330, %r263;
	ld.global.u32 	%r264, [%rd6+184];
	xor.b32  	%r329, %r329, %r264;
	ld.global.u32 	%r265, [%rd6+188];
	xor.b32  	%r328, %r328, %r265;
	ld.global.u32 	%r266, [%rd6+192];
	xor.b32  	%r327, %r327, %r266;
	ld.global.u32 	%r267, [%rd6+196];
	xor.b32  	%r326, %r326, %r267;
$L__BB0_26:
	and.b32  	%r269, %r196, 1024;
	setp.eq.s32 	%p14, %r269, 0;
	@%p14 bra 	$L__BB0_28;
	ld.global.u32 	%r270, [%rd6+200];
	xor.b32  	%r330, %r330, %r270;
	ld.global.u32 	%r271, [%rd6+204];
	xor.b32  	%r329, %r329, %r271;
	ld.global.u32 	%r272, [%rd6+208];
	xor.b32  	%r328, %r328, %r272;
	ld.global.u32 	%r273, [%rd6+212];
	xor.b32  	%r327, %r327, %r273;
	ld.global.u32 	%r274, [%rd6+216];
	xor.b32  	%r326, %r326, %r274;
$L__BB0_28:
	and.b32  	%r276, %r196, 2048;
	setp.eq.s32 	%p15, %r276, 0;
	@%p15 bra 	$L__BB0_30;
	ld.global.u32 	%r277, [%rd6+220];
	xor.b32  	%r330, %r330, %r277;
	ld.global.u32 	%r278, [%rd6+224];
	xor.b32  	%r329, %r329, %r278;
	ld.global.u32 	%r279, [%rd6+228];
	xor.b32  	%r328, %r328, %r279;
	ld.global.u32 	%r280, [%rd6+232];
	xor.b32  	%r327, %r327, %r280;
	ld.global.u32 	%r281, [%rd6+236];
	xor.b32  	%r326, %r326, %r281;
$L__BB0_30:
	and.b32  	%r283, %r196, 4096;
	setp.eq.s32 	%p16, %r283, 0;
	@%p16 bra 	$L__BB0_32;
	ld.global.u32 	%r284, [%rd6+240];
	xor.b32  	%r330, %r330, %r284;
	ld.global.u32 	%r285, [%rd6+244];
	xor.b32  	%r329, %r329, %r285;
	ld.global.u32 	%r286, [%rd6+248];
	xor.b32  	%r328, %r328, %r286;
	ld.global.u32 	%r287, [%rd6+252];
	xor.b32  	%r327, %r327, %r287;
	ld.global.u32 	%r288, [%rd6+256];
	xor.b32  	%r326, %r326, %r288;
$L__BB0_32:
	and.b32  	%r290, %r196, 8192;
	setp.eq.s32 	%p17, %r290, 0;
	@%p17 bra 	$L__BB0_34;
	ld.global.u32 	%r291, [%rd6+260];
	xor.b32  	%r330, %r330, %r291;
	ld.global.u32 	%r292, [%rd6+264];
	xor.b32  	%r329, %r329, %r292;
	ld.global.u32 	%r293, [%rd6+268];
	xor.b32  	%r328, %r328, %r293;
	ld.global.u32 	%r294, [%rd6+272];
	xor.b32  	%r327, %r327, %r294;
	ld.global.u32 	%r295, [%rd6+276];
	xor.b32  	%r326, %r326, %r295;
$L__BB0_34:
	and.b32  	%r297, %r196, 16384;
	setp.eq.s32 	%p18, %r297, 0;
	@%p18 bra 	$L__BB0_36;
	ld.global.u32 	%r298, [%rd6+280];
	xor.b32  	%r330, %r330, %r298;
	ld.global.u32 	%r299, [%rd6+284];
	xor.b32  	%r329, %r329, %r299;
	ld.global.u32 	%r300, [%rd6+288];
	xor.b32  	%r328, %r328, %r300;
	ld.global.u32 	%r301, [%rd6+292];
	xor.b32  	%r327, %r327, %r301;
	ld.global.u32 	%r302, [%rd6+296];
	xor.b32  	%r326, %r326, %r302;
$L__BB0_36:
	and.b32  	%r304, %r196, 32768;
	setp.eq.s32 	%p19, %r304, 0;
	@%p19 bra 	$L__BB0_38;
	ld.global.u32 	%r305, [%rd6+300];
	xor.b32  	%r330, %r330, %r305;
	ld.global.u32 	%r306, [%rd6+304];
	xor.b32  	%r329, %r329, %r306;
	ld.global.u32 	%r307, [%rd6+308];
	xor.b32  	%r328, %r328, %r307;
	ld.global.u32 	%r308, [%rd6+312];
	xor.b32  	%r327, %r327, %r308;
	ld.global.u32 	%r309, [%rd6+316];
	xor.b32  	%r326, %r326, %r309;
$L__BB0_38:
	add.s32 	%r325, %r325, 16;
	setp.ne.s32 	%p20, %r325, 32;
	@%p20 bra 	$L__BB0_6;
	mad.lo.s32 	%r310, %r319, -31, %r11;
	add.s32 	%r319, %r310, 1;
	setp.ne.s32 	%p21, %r319, 5;
	@%p21 bra 	$L__BB0_5;
	st.global.u32 	[%rd2+4], %r330;
	st.global.u32 	[%rd2+8], %r329;
	st.global.u32 	[%rd2+12], %r328;
	st.global.u32 	[%rd2+16], %r327;
	st.global.u32 	[%rd2+20], %r326;
	add.s32 	%r313, %r313, 1;
	setp.lt.u32 	%p22, %r313, %r2;
	@%p22 bra 	$L__BB0_4;
$L__BB0_41:
	shr.u64 	%rd7, %rd17, 2;
	add.s32 	%r312, %r312, 1;
	setp.gt.u64 	%p23, %rd17, 3;
	mov.u64 	%rd17, %rd7;
	@%p23 bra 	$L__BB0_2;
$L__BB0_42:
	mov.b32 	%r311, 0;
	st.global.v2.u32 	[%rd2+24], {%r311, %r311};
	st.global.u32 	[%rd2+32], %r311;
	mov.b64 	%rd16, 0;
	st.global.u64 	[%rd2+40], %rd16;
	ret;

}
	// .globl	_Z7sim_annP17curandStateXORWOWPf
.visible .entry _Z7sim_annP17curandStateXORWOWPf(
	.param .u64 .ptr .align 1 _Z7sim_annP17curandStateXORWOWPf_param_0,
	.param .u64 .ptr .align 1 _Z7sim_annP17curandStateXORWOWPf_param_1
)
{
	.reg .pred 	%p<6>;
	.reg .b32 	%r<76>;
	.reg .b32 	%f<74>;
	.reg .b64 	%rd<9>;
	.reg .b64 	%fd<21>;

	ld.param.u64 	%rd3, [_Z7sim_annP17curandStateXORWOWPf_param_0];
	ld.param.u64 	%rd2, [_Z7sim_annP17curandStateXORWOWPf_param_1];
	cvta.to.global.u64 	%rd4, %rd3;
	mov.u32 	%r1, %ctaid.x;
	mul.wide.u32 	%rd5, %r1, 48;
	add.s64 	%rd1, %rd4, %rd5;
	ld.global.v2.u32 	{%r2, %r24}, [%rd1];
	shr.u32 	%r25, %r24, 2;
	xor.b32  	%r26, %r25, %r24;
	ld.global.v2.u32 	{%r74, %r73}, [%rd1+8];
	ld.global.v2.u32 	{%r72, %r71}, [%rd1+16];
	shl.b32 	%r27, %r71, 4;
	shl.b32 	%r28, %r26, 1;
	xor.b32  	%r29, %r28, %r27;
	xor.b32  	%r30, %r29, %r26;
	xor.b32  	%r70, %r30, %r71;
	add.s32 	%r31, %r2, %r70;
	add.s32 	%r32, %r31, 362437;
	cvt.rn.f32.u32 	%f15, %r32;
	fma.rn.f32 	%f16, %f15, 0f2F800000, 0f2F000000;
	cvt.f64.f32 	%fd3, %f16;
	fma.rn.f64 	%fd4, %fd3, 0d4034000000000000, 0dC024000000000000;
	cvt.rn.f32.f64 	%f70, %fd4;
	add.f32 	%f17, %f70, 0fC0400000;
	mul.f32 	%f71, %f17, %f17;
	add.s32 	%r69, %r2, 1812185;
	mov.b32 	%r75, 0;
$L__BB1_1:
	mov.u32 	%r10, %r70;
	cvt.rn.f32.u32 	%f19, %r75;
	div.rn.f32 	%f20, %f19, 0f447A0000;
	cvt.f64.f32 	%fd5, %f20;
	mov.f64 	%fd6, 0d3FF0000000000000;
	sub.f64 	%fd1, %fd6, %fd5;
	mul.f64 	%fd7, %fd5, 0d4034000000000000;
	div.rn.f64 	%fd8, %fd7, 0d4024000000000000;
	shr.u32 	%r33, %r74, 2;
	xor.b32  	%r34, %r33, %r74;
	shl.b32 	%r35, %r10, 4;
	shl.b32 	%r36, %r34, 1;
	xor.b32  	%r37, %r36, %r35;
	xor.b32  	%r38, %r37, %r34;
	xor.b32  	%r16, %r38, %r10;
	add.s32 	%r39, %r69, %r16;
	add.s32 	%r40, %r39, -1087311;
	cvt.rn.f32.u32 	%f21, %r40;
	fma.rn.f32 	%f22, %f21, 0f2F800000, 0f2F000000;
	cvt.f64.f32 	%fd9, %f22;
	mul.f64 	%fd10, %fd8, 0dBFE0000000000000;
	fma.rn.f64 	%fd11, %fd8, %fd9, %fd10;
	cvt.rn.f32.f64 	%f23, %fd11;
	add.f32 	%f24, %f70, %f23;
	min.f32 	%f25, %f24, 0f41200000;
	max.f32 	%f5, %f25, 0fC1200000;
	add.f32 	%f26, %f5, 0fC0400000;
	mul.f32 	%f6, %f26, %f26;
	setp.lt.f32 	%p1, %f6, %f71;
	mov.f32 	%f72, 0f3F800000;
	@%p1 bra 	$L__BB1_3;
	max.f64 	%fd12, %fd1, 0d3F847AE147AE147B;
	cvt.rn.f32.f64 	%f27, %fd12;
	sub.f32 	%f28, %f6, %f71;
	neg.f32 	%f29, %f28;
	div.rn.f32 	%f30, %f29, %f27;
	fma.rn.f32 	%f31, %f30, 0f3BBB989D, 0f3F000000;
	cvt.sat.f32.f32 	%f32, %f31;
	mov.f32 	%f33, 0f4B400001;
	mov.f32 	%f34, 0f437C0000;
	fma.rm.f32 	%f35, %f32, %f34, %f33;
	add.f32 	%f36, %f35, 0fCB40007F;
	neg.f32 	%f37, %f36;
	fma.rn.f32 	%f38, %f30, 0f3FB8AA3B, %f37;
	fma.rn.f32 	%f39, %f30, 0f32A57060, %f38;
	mov.b32 	%r41, %f35;
	shl.b32 	%r42, %r41, 23;
	mov.b32 	%f40, %r42;
	ex2.approx.ftz.f32 	%f41, %f39;
	mul.f32 	%f72, %f41, %f40;
$L__BB1_3:
	shr.u32 	%r43, %r73, 2;
	xor.b32  	%r44, %r43, %r73;
	shl.b32 	%r45, %r16, 4;
	shl.b32 	%r46, %r44, 1;
	xor.b32  	%r47, %r46, %r45;
	xor.b32  	%r48, %r47, %r44;
	xor.b32  	%r17, %r48, %r16;
	add.s32 	%r49, %r69, %r17;
	add.s32 	%r50, %r49, -724874;
	cvt.rn.f32.u32 	%f43, %r50;
	fma.rn.f32 	%f44, %f43, 0f2F800000, 0f2F000000;
	setp.gt.f32 	%p2, %f72, %f44;
	selp.f32 	%f9, %f5, %f70, %p2;
	add.s32 	%r18, %r75, 1;
	cvt.rn.f32.u32 	%f45, %r18;
	div.rn.f32 	%f46, %f45, 0f447A0000;
	cvt.f64.f32 	%fd13, %f46;
	mov.f64 	%fd14, 0d3FF0000000000000;
	sub.f64 	%fd2, %fd14, %fd13;
	mul.f64 	%fd15, %fd13, 0d4034000000000000;
	div.rn.f64 	%fd16, %fd15, 0d4024000000000000;
	shr.u32 	%r51, %r72, 2;
	xor.b32  	%r52, %r51, %r72;
	shl.b32 	%r53, %r17, 4;
	shl.b32 	%r54, %r52, 1;
	xor.b32  	%r55, %r54, %r53;
	xor.b32  	%r56, %r55, %r52;
	xor.b32  	%r19, %r56, %r17;
	add.s32 	%r57, %r69, %r19;
	add.s32 	%r58, %r57, -362437;
	cvt.rn.f32.u32 	%f47, %r58;
	fma.rn.f32 	%f48, %f47, 0f2F800000, 0f2F000000;
	cvt.f64.f32 	%fd17, %f48;
	mul.f64 	%fd18, %fd16, 0dBFE0000000000000;
	fma.rn.f64 	%fd19, %fd16, %fd17, %fd18;
	cvt.rn.f32.f64 	%f49, %fd19;
	add.f32 	%f50, %f9, %f49;
	min.f32 	%f51, %f50, 0f41200000;
	max.f32 	%f10, %f51, 0fC1200000;
	add.f32 	%f52, %f10, 0fC0400000;
	mul.f32 	%f71, %f52, %f52;
	setp.lt.f32 	%p3, %f71, %f6;
	mov.f32 	%f73, 0f3F800000;
	@%p3 bra 	$L__BB1_5;
	max.f64 	%fd20, %fd2, 0d3F847AE147AE147B;
	cvt.rn.f32.f64 	%f53, %fd20;
	sub.f32 	%f54, %f71, %f6;
	neg.f32 	%f55, %f54;
	div.rn.f32 	%f56, %f55, %f53;
	fma.rn.f32 	%f57, %f56, 0f3BBB989D, 0f3F000000;
	cvt.sat.f32.f32 	%f58, %f57;
	mov.f32 	%f59, 0f4B400001;
	mov.f32 	%f60, 0f437C0000;
	fma.rm.f32 	%f61, %f58, %f60, %f59;
	add.f32 	%f62, %f61, 0fCB40007F;
	neg.f32 	%f63, %f62;
	fma.rn.f32 	%f64, %f56, 0f3FB8AA3B, %f63;
	fma.rn.f32 	%f65, %f56, 0f32A57060, %f64;
	mov.b32 	%r59, %f61;
	shl.b32 	%r60, %r59, 23;
	mov.b32 	%f66, %r60;
	ex2.approx.ftz.f32 	%f67, %f65;
	mul.f32 	%f73, %f67, %f66;
$L__BB1_5:
	shr.u32 	%r61, %r71, 2;
	xor.b32  	%r62, %r61, %r71;
	shl.b32 	%r63, %r19, 4;
	shl.b32 	%r64, %r62, 1;
	xor.b32  	%r65, %r64, %r63;
	xor.b32  	%r66, %r65, %r62;
	xor.b32  	%r70, %r66, %r19;
	add.s32 	%r67, %r69, %r70;
	cvt.rn.f32.u32 	%f68, %r67;
	fma.rn.f32 	%f69, %f68, 0f2F800000, 0f2F000000;
	setp.gt.f32 	%p4, %f73, %f69;
	selp.f32 	%f70, %f10, %f9, %p4;
	add.s32 	%r69, %r69, 1449748;
	add.s32 	%r75, %r18, 1;
	setp.ne.s32 	%p5, %r75, 1000;
	mov.u32 	%r71, %r19;
	mov.u32 	%r72, %r17;
	mov.u32 	%r73, %r16;
	mov.u32 	%r74, %r10;
	@%p5 bra 	$L__BB1_1;
	add.s32 	%r68, %r2, 725236437;
	st.global.v2.u32 	[%rd1+8], {%r16, %r17};
	st.global.v2.u32 	[%rd1+16], {%r19, %r70};
	st.global.v2.u32 	[%rd1], {%r68, %r10};
	cvta.to.global.u64 	%rd6, %rd2;
	mul.wide.u32 	%rd7, %r1, 4;
	add.s64 	%rd8, %rd6, %rd7;
	st.global.f32 	[%rd8], %f70;
	ret;

}


// ===== COMPILED SASS (sm_100) =====

	.target	sm_100

	.elftype	@"ET_EXEC"


//--------------------- .note.nv.tkinfo           --------------------------
	.section	.note.nv.tkinfo,"",@"SHT_NOTE"
	.sectionflags	@"SHF_NOTE_NV_TKINFO"
	.tkinfo
        /*0018*/ 	.word	0x00000002
        /*0030*/ 	.string	""
        /*0030*/ 	.string	"ptxas"
        /*0030*/ 	.string	"Cuda compilation tools, release 13.0, V13.0.88"
        /*0030*/ 	.string	"Build cuda_13.0.r13.0/compiler.36424714_0"
        /*0030*/ 	.string	"-arch sm_100 -m 64 "



//--------------------- .note.nv.cuinfo           --------------------------
	.section	.note.nv.cuinfo,"",@"SHT_NOTE"
	.sectionflags	@"SHF_NOTE_NV_CUINFO"
        /*0018*/ 	.short	0x0002
        /*001a*/ 	.short	0x0064
        /*001c*/ 	.short	0x0082
	.zero		2


//--------------------- .nv.info                  --------------------------
	.section	.nv.info,"",@"SHT_CUDA_INFO"
	.align	4


	//----- nvinfo : EIATTR_REGCOUNT
	.align		4
        /*0000*/ 	.byte	0x04, 0x2f
        /*0002*/ 	.short	(.L_10 - .L_9)
	.align		4
.L_9:
        /*0004*/ 	.word	index@(_Z4initjP17curandStateXORWOW)
        /*0008*/ 	.word	0x00000020


	//----- nvinfo : EIATTR_FRAME_SIZE
	.align		4
.L_10:
        /*000c*/ 	.byte	0x04, 0x11
        /*000e*/ 	.short	(.L_12 - .L_11)
	.align		4
.L_11:
        /*0010*/ 	.word	index@(_Z4initjP17curandStateXORWOW)
        /*0014*/ 	.word	0x00000000


	//----- nvinfo : EIATTR_REGCOUNT
	.align		4
.L_12:
        /*0018*/ 	.byte	0x04, 0x2f
        /*001a*/ 	.short	(.L_14 - .L_13)
	.align		4
.L_13:
        /*001c*/ 	.word	index@(_Z7sim_annP17curandStateXORWOWPf)
        /*0020*/ 	.word	0x0000001c


	//----- nvinfo : EIATTR_FRAME_SIZE
	.align		4
.L_14:
        /*0024*/ 	.byte	0x04, 0x11
        /*0026*/ 	.short	(.L_16 - .L_15)
	.align		4
.L_15:
        /*0028*/ 	.word	index@($__internal_1_$__cuda_sm3x_div_rn_noftz_f32_slowpath)
        /*002c*/ 	.word	0x00000000


	//----- nvinfo : EIATTR_FRAME_SIZE
	.align		4
.L_16:
        /*0030*/ 	.byte	0x04, 0x11
        /*0032*/ 	.short	(.L_18 - .L_17)
	.align		4
.L_17:
        /*0034*/ 	.word	index@($__internal_0_$__cuda_sm20_div_rn_f64_full)
        /*0038*/ 	.word	0x00000000


	//----- nvinfo : EIATTR_FRAME_SIZE
	.align		4
.L_18:
        /*003c*/ 	.byte	0x04, 0x11
        /*003e*/ 	.short	(.L_20 - .L_19)
	.align		4
.L_19:
        /*0040*/ 	.word	index@(_Z7sim_annP17curandStateXORWOWPf)
        /*0044*/ 	.word	0x00000000


	//----- nvinfo : EIATTR_MIN_STACK_SIZE
	.align		4
.L_20:
        /*0048*/ 	.byte	0x04, 0x12
        /*004a*/ 	.short	(.L_22 - .L_21)
	.align		4
.L_21:
        /*004c*/ 	.word	index@(_Z7sim_annP17curandStateXORWOWPf)
        /*0050*/ 	.word	0x00000000


	//----- nvinfo : EIATTR_MIN_STACK_SIZE
	.align		4
.L_22:
        /*0054*/ 	.byte	0x04, 0x12
        /*0056*/ 	.short	(.L_24 - .L_23)
	.align		4
.L_23:
        /*0058*/ 	.word	index@(_Z4initjP17curandStateXORWOW)
        /*005c*/ 	.word	0x00000000
.L_24:


//--------------------- .nv.compat                --------------------------
	.section	.nv.compat,"",@"SHT_CUDA_COMPAT_INFO"
	.align	4
        /*0000*/ 	.byte	0x02, 0x09, 0x00, 0x00, 0x02, 0x02, 0x01, 0x00, 0x02, 0x05, 0x05, 0x00, 0x03, 0x07, 0x01, 0x01
        /*0010*/ 	.byte	0x02, 0x03, 0x00, 0x00, 0x02, 0x06, 0x01, 0x00, 0x04, 0x0b, 0x08, 0x00, 0x01, 0x00, 0x00, 0x00
        /*0020*/ 	.byte	0x00, 0x00, 0x00, 0x00


//--------------------- .nv.info._Z7sim_annP17curandStateXORWOWPf --------------------------
	.section	.nv.info._Z7sim_annP17curandStateXORWOWPf,"",@"SHT_CUDA_INFO"
	.sectionflags	@""
	.align	4


	//----- nvinfo : EIATTR_CUDA_API_VERSION
	.align		4
        /*0000*/ 	.byte	0x04, 0x37
        /*0002*/ 	.short	(.L_26 - .L_25)
.L_25:
        /*0004*/ 	.word	0x00000082


	//----- nvinfo : EIATTR_KPARAM_INFO
	.align		4
.L_26:
        /*0008*/ 	.byte	0x04, 0x17
        /*000a*/ 	.short	(.L_28 - .L_27)
.L_27:
        /*000c*/ 	.word	0x00000000
        /*0010*/ 	.short	0x0001
        /*0012*/ 	.short	0x0008
        /*0014*/ 	.byte	0x00, 0xf5, 0x21, 0x00


	//----- nvinfo : EIATTR_KPARAM_INFO
	.align		4
.L_28:
        /*0018*/ 	.byte	0x04, 0x17
        /*001a*/ 	.short	(.L_30 - .L_29)
.L_29:
        /*001c*/ 	.word	0x00000000
        /*0020*/ 	.short	0x0000
        /*0022*/ 	.short	0x0000
        /*0024*/ 	.byte	0x00, 0xf5, 0x21, 0x00


	//----- nvinfo : EIATTR_SPARSE_MMA_MASK
	.align		4
.L_30:
        /*0028*/ 	.byte	0x03, 0x50
        /*002a*/ 	.short	0x0000


	//----- nvinfo : EIATTR_MAXREG_COUNT
	.align		4
        /*002c*/ 	.byte	0x03, 0x1b
        /*002e*/ 	.short	0x00ff


	//----- nvinfo : EIATTR_MERCURY_ISA_VERSION
	.align		4
        /*0030*/ 	.byte	0x03, 0x5f
        /*0032*/ 	.short	0x0101


	//----- nvinfo : EIATTR_VRC_CTA_INIT_COUNT
	.align		4
        /*0034*/ 	.byte	0x02, 0x4a
	.zero		1
	.zero		1


	//----- nvinfo : EIATTR_EXIT_INSTR_OFFSETS
	.align		4
        /*0038*/ 	.byte	0x04, 0x1c
        /*003a*/ 	.short	(.L_32 - .L_31)


	//   ....[0]....
.L_31:
        /*003c*/ 	.word	0x000011c0


	//----- nvinfo : EIATTR_CRS_STACK_SIZE
	.align		4
.L_32:
        /*0040*/ 	.byte	0x04, 0x1e
        /*0042*/ 	.short	(.L_34 - .L_33)
.L_33:
        /*0044*/ 	.word	0x00000000


	//----- nvinfo : EIATTR_CBANK_PARAM_SIZE
	.align		4
.L_34:
        /*0048*/ 	.byte	0x03, 0x19
        /*004a*/ 	.short	0x0010


	//----- nvinfo : EIATTR_PARAM_CBANK
	.align		4
        /*004c*/ 	.byte	0x04, 0x0a
        /*004e*/ 	.short	(.L_36 - .L_35)
	.align		4
.L_35:
        /*0050*/ 	.word	index@(.nv.constant0._Z7sim_annP17curandStateXORWOWPf)
        /*0054*/ 	.short	0x0380
        /*0056*/ 	.short	0x0010


	//----- nvinfo : EIATTR_SW_WAR
	.align		4
.L_36:
        /*0058*/ 	.byte	0x04, 0x36
        /*005a*/ 	.short	(.L_38 - .L_37)
.L_37:
        /*005c*/ 	.word	0x00000008
.L_38:


//--------------------- .nv.info._Z4initjP17curandStateXORWOW --------------------------
	.section	.nv.info._Z4initjP17curandStateXORWOW,"",@"SHT_CUDA_INFO"
	.sectionflags	@""
	.align	4


	//----- nvinfo : EIATTR_CUDA_API_VERSION
	.align		4
        /*0000*/ 	.byte	0x04, 0x37
        /*0002*/ 	.short	(.L_40 - .L_39)
.L_39:
        /*0004*/ 	.word	0x00000082


	//----- nvinfo : EIATTR_KPARAM_INFO
	.align		4
.L_40:
        /*0008*/ 	.byte	0x04, 0x17
        /*000a*/ 	.short	(.L_42 - .L_41)
.L_41:
        /*000c*/ 	.word	0x00000000
        /*0010*/ 	.short	0x0001
        /*0012*/ 	.short	0x0008
        /*0014*/ 	.byte	0x00, 0xf5, 0x21, 0x00


	//----- nvinfo : EIATTR_KPARAM_INFO
	.align		4
.L_42:
        /*0018*/ 	.byte	0x04, 0x17
        /*001a*/ 	.short	(.L_44 - .L_43)
.L_43:
        /*001c*/ 	.word	0x00000000
        /*0020*/ 	.short	0x0000
        /*0022*/ 	.short	0x0000
        /*0024*/ 	.byte	0x00, 0xf0, 0x11, 0x00


	//----- nvinfo : EIATTR_SPARSE_MMA_MASK
	.align		4
.L_44:
        /*0028*/ 	.byte	0x03, 0x50
        /*002a*/ 	.short	0x0000


	//----- nvinfo : EIATTR_MAXREG_COUNT
	.align		4
        /*002c*/ 	.byte	0x03, 0x1b
        /*002e*/ 	.short	0x00ff


	//----- nvinfo : EIATTR_MERCURY_ISA_VERSION
	.align		4
        /*0030*/ 	.byte	0x03, 0x5f
        /*0032*/ 	.short	0x0101


	//----- nvinfo : EIATTR_VRC_CTA_INIT_COUNT
	.align		4
        /*0034*/ 	.byte	0x02, 0x4a
	.zero		1
	.zero		1


	//----- nvinfo : EIATTR_EXIT_INSTR_OFFSETS
	.align		4
        /*0038*/ 	.byte	0x04, 0x1c
        /*003a*/ 	.short	(.L_46 - .L_45)


	//   ....[0]....
.L_45:
        /*003c*/ 	.word	0x00000ea0


	//----- nvinfo : EIATTR_CBANK_PARAM_SIZE
	.align		4
.L_46:
        /*0040*/ 	.byte	0x03, 0x19
        /*0042*/ 	.short	0x0010


	//----- nvinfo : EIATTR_PARAM_CBANK
	.align		4
        /*0044*/ 	.byte	0x04, 0x0a
        /*0046*/ 	.short	(.L_48 - .L_47)
	.align		4
.L_47:
        /*0048*/ 	.word	index@(.nv.constant0._Z4initjP17curandStateXORWOW)
        /*004c*/ 	.short	0x0380
        /*004e*/ 	.short	0x0010


	//----- nvinfo : EIATTR_SW_WAR
	.align		4
.L_48:
        /*0050*/ 	.byte	0x04, 0x36
        /*0052*/ 	.short	(.L_50 - .L_49)
.L_49:
        /*0054*/ 	.word	0x00000008
.L_50:


//--------------------- .nv.callgraph             --------------------------
	.section	.nv.callgraph,"",@"SHT_CUDA_CALLGRAPH"
	.align	4
	.sectionentsize	8
	.align		4
        /*0000*/ 	.word	0x00000000
	.align		4
        /*0004*/ 	.word	0xffffffff
	.align		4
        /*0008*/ 	.word	0x00000000
	.align		4
        /*000c*/ 	.word	0xfffffffe
	.align		4
        /*0010*/ 	.word	0x00000000
	.align		4
        /*0014*/ 	.word	0xfffffffd
	.align		4
        /*0018*/ 	.word	0x00000000
	.align		4
        /*001c*/ 	.word	0xfffffffc


//--------------------- .nv.constant4             --------------------------
	.section	.nv.constant4,"a",@progbits
	.align	8
	.align		8
.nv.constant4:
        /*0000*/ 	.dword	precalc_xorwow_matrix
	.align		8
        /*0008*/ 	.dword	precalc_xorwow_offset_matrix
	.align		8
        /*0010*/ 	.dword	mrg32k3aM1
	.align		8
        /*0018*/ 	.dword	mrg32k3aM2
	.align		8
        /*0020*/ 	.dword	mrg32k3aM1SubSeq
	.align		8
        /*0028*/ 	.dword	mrg32k3aM2SubSeq
	.align		8
        /*0030*/ 	.dword	mrg32k3aM1Seq
	.align		8
        /*0038*/ 	.dword	mrg32k3aM2Seq


//--------------------- .nv.constant3             --------------------------
	.section	.nv.constant3,"a",@progbits
	.align	8
.nv.constant3:
	.type		__cr_lgamma_table,@object
	.size		__cr_lgamma_table,(.L_8 - __cr_lgamma_table)
__cr_lgamma_table:
        /*0000*/ 	.byte	0x00, 0x00, 0x00, 0x00, 0x00, 0x00, 0x00, 0x00, 0x00, 0x00, 0x00, 0x00, 0x00, 0x00, 0x00, 0x00
        /*0010*/ 	.byte	0xef, 0x39, 0xfa, 0xfe, 0x42, 0x2e, 0xe6, 0x3f, 0x02, 0x20, 0x2a, 0xfa, 0x0b, 0xab, 0xfc, 0x3f
        /*0020*/ 	.byte	0xf9, 0x2c, 0x92, 0x7c, 0xa7, 0x6c, 0x09, 0x40, 0xc9, 0x79, 0x44, 0x3c, 0x64, 0x26, 0x13, 0x40
        /*0030*/ 	.byte	0xca, 0x01, 0xcf, 0x3a, 0x27, 0x51, 0x1a, 0x40, 0x30, 0xcc, 0x2d, 0xf3, 0xe1, 0x0c, 0x21, 0x40
        /*0040*/ 	.byte	0x0d, 0xb7, 0xfc, 0x82, 0x8e, 0x35, 0x25, 0x40
.L_8:


//--------------------- .text._Z7sim_annP17curandStateXORWOWPf --------------------------
	.section	.text._Z7sim_annP17curandStateXORWOWPf,"ax",@progbits
	.align	128
        .global         _Z7sim_annP17curandStateXORWOWPf
        .type           _Z7sim_annP17curandStateXORWOWPf,@function
        .size           _Z7sim_annP17curandStateXORWOWPf,(.L_x_31 - _Z7sim_annP17curandStateXORWOWPf)
        .other          _Z7sim_annP17curandStateXORWOWPf,@"STO_CUDA_ENTRY STV_DEFAULT"
_Z7sim_annP17curandStateXORWOWPf:
.text._Z7sim_annP17curandStateXORWOWPf:
[----:B------:R-:W-:Y:S08]  /*0000*/  LDC R1, c[0x0][0x37c] ;  /* 0x0000df00ff017b82 */ /* 0x000ff00000000800 */
[----:B------:R-:W0:Y:S01]  /*0010*/  S2UR UR23, SR_CTAID.X ;  /* 0x00000000001779c3 */ /* 0x000e220000002500 */
[----:B------:R-:W0:Y:S01]  /*0020*/  LDCU.64 UR6, c[0x0][0x380] ;  /* 0x00007000ff0677ac */ /* 0x000e220008000a00 */
[----:B------:R-:W1:Y:S01]  /*0030*/  LDCU.64 UR14, c[0x0][0x358] ;  /* 0x00006b00ff0e77ac */ /* 0x000e620008000a00 */
[----:B0-----:R-:W-:-:S06]  /*0040*/  UIMAD.WIDE.U32 UR6, UR23, 0x30, UR6 ;  /* 0x00000030170678a5 */ /* 0x001fcc000f8e0006 */
[----:B------:R-:W-:Y:S02]  /*0050*/  IMAD.U32 R2, RZ, RZ, UR6 ;  /* 0x00000006ff027e24 */ /* 0x000fe4000f8e00ff */
[----:B------:R-:W-:Y:S02]  /*0060*/  IMAD.U32 R3, RZ, RZ, UR7 ;  /* 0x00000007ff037e24 */ /* 0x000fe4000f8e00ff */
[----:B------:R-:W-:Y:S02]  /*0070*/  IMAD.U32 R6, RZ, RZ, UR6 ;  /* 0x00000006ff067e24 */ /* 0x000fe4000f8e00ff */
[----:B------:R-:W-:Y:S02]  /*0080*/  IMAD.U32 R7, RZ, RZ, UR7 ;  /* 0x00000007ff077e24 */ /* 0x000fe4000f8e00ff */
[----:B-1----:R-:W2:Y:S04]  /*0090*/  LDG.E.64 R2, desc[UR14][R2.64] ;  /* 0x0000000e02027981 */ /* 0x002ea8000c1e1b00 */
[----:B------:R-:W3:Y:S01]  /*00a0*/  LDG.E.64 R6, desc[UR14][R6.64+0x10] ;  /* 0x0000100e06067981 */ /* 0x000ee2000c1e1b00 */
[----:B------:R-:W-:Y:S01]  /*00b0*/  MOV R4, UR6 ;  /* 0x0000000600047c02 */ /* 0x000fe20008000f00 */
[----:B------:R-:W-:-:S05]  /*00c0*/  IMAD.U32 R5, RZ, RZ, UR7 ;  /* 0x00000007ff057e24 */ /* 0x000fca000f8e00ff */
[----:B------:R0:W4:Y:S02]  /*00d0*/  LDG.E.64 R8, desc[UR14][R4.64+0x8] ;  /* 0x0000080e04087981 */ /* 0x000124000c1e1b00 */
[----:B0-----:R-:W-:Y:S02]  /*00e0*/  IMAD.MOV.U32 R4, RZ, RZ, 0x0 ;  /* 0x00000000ff047424 */ /* 0x001fe400078e00ff */
[----:B------:R-:W-:Y:S01]  /*00f0*/  IMAD.MOV.U32 R5, RZ, RZ, 0x40340000 ;  /* 0x40340000ff057424 */ /* 0x000fe200078e00ff */
[----:B--2---:R-:W-:Y:S01]  /*0100*/  R2UR UR4, R3 ;  /* 0x00000000030472ca */ /* 0x004fe200000e0000 */
[----:B------:R-:W-:Y:S01]  /*0110*/  IMAD.MOV.U32 R3, RZ, RZ, 0x2f800000 ;  /* 0x2f800000ff037424 */ /* 0x000fe200078e00ff */
[----:B------:R-:W-:Y:S02]  /*0120*/  R2UR UR20, R2 ;  /* 0x00000000021472ca */ /* 0x000fe400000e0000 */
[----:B---3--:R-:W-:Y:S02]  /*0130*/  R2UR UR12, R7 ;  /* 0x00000000070c72ca */ /* 0x008fe400000e0000 */
[----:B------:R-:W-:-:S02]  /*0140*/  R2UR UR11, R6 ;  /* 0x00000000060b72ca */ /* 0x000fc400000e0000 */
[----:B----4-:R-:W-:-:S05]  /*0150*/  R2UR UR10, R9 ;  /* 0x00000000090a72ca */ /* 0x010fca00000e0000 */
[----:B------:R-:W-:Y:S02]  /*0160*/  USHF.R.U32.HI UR5, URZ, 0x2, UR4 ;  /* 0x00000002ff057899 */ /* 0x000fe40008011604 */
[----:B------:R-:W-:Y:S02]  /*0170*/  UIADD3 UR21, UPT, UPT, UR20, 0x1ba6d9, URZ ;  /* 0x001ba6d914157890 */ /* 0x000fe4000fffe0ff */
[----:B------:R-:W-:Y:S02]  /*0180*/  ULOP3.LUT UR5, UR5, UR4, URZ, 0x3c, !UPT ;  /* 0x0000000405057292 */ /* 0x000fe4000f8e3cff */
[----:B------:R-:W-:Y:S02]  /*0190*/  USHF.L.U32 UR4, UR12, 0x4, URZ ;  /* 0x000000040c047899 */ /* 0x000fe400080006ff */
[----:B------:R-:W-:-:S04]  /*01a0*/  USHF.L.U32 UR8, UR5, 0x1, URZ ;  /* 0x0000000105087899 */ /* 0x000fc800080006ff */
[----:B------:R-:W-:Y:S01]  /*01b0*/  ULOP3.LUT UR4, UR5, UR8, UR4, 0x96, !UPT ;  /* 0x0000000805047292 */ /* 0x000fe2000f8e9604 */
[----:B------:R-:W-:-:S03]  /*01c0*/  R2UR UR5, R8 ;  /* 0x00000000080572ca */ /* 0x000fc600000e0000 */
[----:B------:R-:W-:-:S04]  /*01d0*/  ULOP3.LUT UR13, UR4, UR12, URZ, 0x3c, !UPT ;  /* 0x0000000c040d7292 */ /* 0x000fc8000f8e3cff */
[----:B------:R-:W-:-:S06]  /*01e0*/  UIADD3 UR4, UPT, UPT, UR20, 0x587c5, UR13 ;  /* 0x000587c514047890 */ /* 0x000fcc000fffe00d */
[----:B------:R-:W-:Y:S01]  /*01f0*/  I2FP.F32.U32 R0, UR4 ;  /* 0x0000000400007c45 */ /* 0x000fe20008201000 */
[----:B------:R-:W-:-:S04]  /*0200*/  UMOV UR4, URZ ;  /* 0x000000ff00047c82 */ /* 0x000fc80008000000 */
[----:B------:R-:W-:-:S04]  /*0210*/  FFMA R0, R0, R3, 1.1641532182693481445e-10 ;  /* 0x2f00000000007423 */ /* 0x000fc80000000003 */
[----:B------:R-:W0:Y:S02]  /*0220*/  F2F.F64.F32 R2, R0 ;  /* 0x0000000000027310 */ /* 0x000e240000201800 */
[----:B0-----:R-:W-:-:S06]  /*0230*/  DFMA R2, R2, R4, -10 ;  /* 0xc02400000202742b */ /* 0x001fcc0000000004 */
[----:B------:R-:W0:Y:S02]  /*0240*/  F2F.F32.F64 R25, R2 ;  /* 0x0000000200197310 */ /* 0x000e240000301000 */
[----:B0-----:R-:W-:-:S04]  /*0250*/  FADD R5, R25, -3 ;  /* 0xc040000019057421 */ /* 0x001fc80000000000 */
[----:B------:R-:W-:-:S07]  /*0260*/  FMUL R5, R5, R5 ;  /* 0x0000000505057220 */ /* 0x000fce0000400000 */
.L_x_8:
[----:B------:R-:W-:Y:S01]  /*0270*/  MOV R3, 0x3a83126f ;  /* 0x3a83126f00037802 */ /* 0x000fe20000000f00 */
[----:B------:R-:W-:Y:S01]  /*0280*/  IMAD.MOV.U32 R0, RZ, RZ, 0x447a0000 ;  /* 0x447a0000ff007424 */ /* 0x000fe200078e00ff */
[----:B------:R-:W-:Y:S01]  /*0290*/  I2FP.F32.U32 R4, UR4 ;  /* 0x0000000400047c45 */ /* 0x000fe20008201000 */
[----:B------:R-:W-:Y:S02]  /*02a0*/  UMOV UR16, UR13 ;  /* 0x0000000d00107c82 */ /* 0x000fe40008000000 */
[----:B------:R-:W-:Y:S01]  /*02b0*/  FFMA R0, R3, -R0, 1 ;  /* 0x3f80000003007423 */ /* 0x000fe20000000800 */
[----:B------:R-:W0:Y:S03]  /*02c0*/  FCHK P0, R4, 1000 ;  /* 0x447a000004007902 */ /* 0x000e260000000000 */
[----:B------:R-:W-:-:S04]  /*02d0*/  FFMA R3, R0, R3, 0.0010000000474974513054 ;  /* 0x3a83126f00037423 */ /* 0x000fc80000000003 */
[----:B------:R-:W-:-:S04]  /*02e0*/  FFMA R0, R4, R3, RZ ;  /* 0x0000000304007223 */ /* 0x000fc800000000ff */
[----:B------:R-:W-:-:S04]  /*02f0*/  FFMA R2, R0, -1000, R4 ;  /* 0xc47a000000027823 */ /* 0x000fc80000000004 */
[----:B------:R-:W-:Y:S01]  /*0300*/  FFMA R20, R3, R2, R0 ;  /* 0x0000000203147223 */ /* 0x000fe20000000000 */
[----:B0-----:R-:W-:Y:S06]  /*0310*/  @!P0 BRA `(.L_x_0) ;  /* 0x00000000000c8947 */ /* 0x001fec0003800000 */
[----:B------:R-:W-:Y:S01]  /*0320*/  IMAD.MOV.U32 R7, RZ, RZ, 0x447a0000 ;  /* 0x447a0000ff077424 */ /* 0x000fe200078e00ff */
[----:B------:R-:W-:-:S07]  /*0330*/  MOV R8, 0x350 ;  /* 0x0000035000087802 */ /* 0x000fce0000000f00 */
[----:B------:R-:W-:Y:S05]  /*0340*/  CALL.REL.NOINC `($__internal_1_$__cuda_sm3x_div_rn_noftz_f32_slowpath) ;  /* 0x0000001400107944 */ /* 0x000fea0003c00000 */
.L_x_0:
[----:B------:R-:W0:Y:S01]  /*0350*/  MUFU.RCP64H R3, 10 ;  /* 0x4024000000037908 */ /* 0x000e220000001800 */
[----:B------:R-:W-:Y:S02]  /*0360*/  HFMA2 R2, -RZ, RZ, 0, 5.9604644775390625e-08 ;  /* 0x00000001ff027431 */ /* 0x000fe400000001ff */
[----:B------:R-:W-:Y:S02]  /*0370*/  IMAD.MOV.U32 R8, RZ, RZ, 0x0 ;  /* 0x00000000ff087424 */ /* 0x000fe400078e00ff */
[----:B------:R-:W-:-:S03]  /*0380*/  IMAD.MOV.U32 R9, RZ, RZ, 0x40240000 ;  /* 0x40240000ff097424 */ /* 0x000fc600078e00ff */
[----:B------:R-:W1:Y:S03]  /*0390*/  F2F.F64.F32 R20, R20 ;  /* 0x0000001400147310 */ /* 0x000e660000201800 */
[----:B0-----:R-:W-:-:S08]  /*03a0*/  DFMA R6, R2, -R8, 1 ;  /* 0x3ff000000206742b */ /* 0x001fd00000000808 */
[----:B------:R-:W-:-:S08]  /*03b0*/  DFMA R6, R6, R6, R6 ;  /* 0x000000060606722b */ /* 0x000fd00000000006 */
[----:B------:R-:W-:-:S08]  /*03c0*/  DFMA R6, R2, R6, R2 ;  /* 0x000000060206722b */ /* 0x000fd00000000002 */
[----:B------:R-:W-:Y:S02]  /*03d0*/  DFMA R2, R6, -R8, 1 ;  /* 0x3ff000000602742b */ /* 0x000fe40000000808 */
[C---:B-1----:R-:W-:Y:S02]  /*03e0*/  DMUL R8, R20.reuse, 20 ;  /* 0x4034000014087828 */ /* 0x042fe40000000000 */
[----:B------:R-:W-:-:S04]  /*03f0*/  DADD R20, -R20, 1 ;  /* 0x3ff0000014147429 */ /* 0x000fc80000000100 */
[----:B------:R-:W-:-:S04]  /*0400*/  DFMA R2, R6, R2, R6 ;  /* 0x000000020602722b */ /* 0x000fc80000000006 */
[----:B------:R-:W-:-:S04]  /*0410*/  FSETP.GEU.AND P1, PT, |R9|, 6.5827683646048100446e-37, PT ;  /* 0x036000000900780b */ /* 0x000fc80003f2e200 */
[----:B------:R-:W-:-:S08]  /*0420*/  DMUL R6, R8, R2 ;  /* 0x0000000208067228 */ /* 0x000fd00000000000 */
[----:B------:R-:W-:-:S08]  /*0430*/  DFMA R10, R6, -10, R8 ;  /* 0xc0240000060a782b */ /* 0x000fd00000000008 */
[----:B------:R-:W-:Y:S01]  /*0440*/  DFMA R6, R2, R10, R6 ;  /* 0x0000000a0206722b */ /* 0x000fe20000000006 */
[----:B------:R-:W-:Y:S02]  /*0450*/  IMAD.MOV.U32 R2, RZ, RZ, RZ ;  /* 0x000000ffff027224 */ /* 0x000fe400078e00ff */
[----:B------:R-:W-:-:S07]  /*0460*/  IMAD.MOV.U32 R3, RZ, RZ, 0x40240000 ;  /* 0x40240000ff037424 */ /* 0x000fce00078e00ff */
[----:B------:R-:W-:-:S05]  /*0470*/  FFMA R0, RZ, 2.5625, R7 ;  /* 0x40240000ff007823 */ /* 0x000fca0000000007 */
[----:B------:R-:W-:-:S13]  /*0480*/  FSETP.GT.AND P0, PT, |R0|, 1.469367938527859385e-39, PT ;  /* 0x001000000000780b */ /* 0x000fda0003f04200 */
[----:B------:R-:W-:Y:S05]  /*0490*/  @P0 BRA P1, `(.L_x_1) ;  /* 0x0000000000180947 */ /* 0x000fea0000800000 */
[----:B------:R-:W-:Y:S01]  /*04a0*/  IMAD.MOV.U32 R10, RZ, RZ, R8 ;  /* 0x000000ffff0a7224 */ /* 0x000fe200078e0008 */
[----:B------:R-:W-:Y:S01]  /*04b0*/  MOV R4, 0x4e0 ;  /* 0x000004e000047802 */ /* 0x000fe20000000f00 */
[----:B------:R-:W-:-:S07]  /*04c0*/  IMAD.MOV.U32 R11, RZ, RZ, R9 ;  /* 0x000000ffff0b7224 */ /* 0x000fce00078e0009 */
[----:B------:R-:W-:Y:S05]  /*04d0*/  CALL.REL.NOINC `($__internal_0_$__cuda_sm20_div_rn_f64_full) ;  /* 0x0000000c003c7944 */ /* 0x000fea0003c00000 */
[----:B------:R-:W-:Y:S01]  /*04e0*/  MOV R6, R8 ;  /* 0x0000000800067202 */ /* 0x000fe20000000f00 */
[----:B------:R-:W-:-:S07]  /*04f0*/  IMAD.MOV.U32 R7, RZ, RZ, R9 ;  /* 0x000000ffff077224 */ /* 0x000fce00078e0009 */
.L_x_1:
[----:B------:R-:W-:Y:S01]  /*0500*/  USHF.R.U32.HI UR8, URZ, 0x2, UR5 ;  /* 0x00000002ff087899 */ /* 0x000fe20008011605 */
[----:B------:R-:W-:Y:S01]  /*0510*/  IMAD.MOV.U32 R9, RZ, RZ, 0x2f800000 ;  /* 0x2f800000ff097424 */ /* 0x000fe200078e00ff */
[----:B------:R-:W-:Y:S02]  /*0520*/  DMUL R10, R6, -0.5 ;  /* 0xbfe00000060a7828 */ /* 0x000fe40000000000 */
[----:B------:R-:W-:Y:S02]  /*0530*/  ULOP3.LUT UR8, UR8, UR5, URZ, 0x3c, !UPT ;  /* 0x0000000508087292 */ /* 0x000fe4000f8e3cff */
[----:B------:R-:W-:Y:S02]  /*0540*/  USHF.L.U32 UR5, UR13, 0x4, URZ ;  /* 0x000000040d057899 */ /* 0x000fe400080006ff */
[----:B------:R-:W-:-:S04]  /*0550*/  USHF.L.U32 UR9, UR8, 0x1, URZ ;  /* 0x0000000108097899 */ /* 0x000fc800080006ff */
[----:B------:R-:W-:-:S04]  /*0560*/  ULOP3.LUT UR5, UR8, UR9, UR5, 0x96, !UPT ;  /* 0x0000000908057292 */ /* 0x000fc8000f8e9605 */
[----:B------:R-:W-:-:S04]  /*0570*/  ULOP3.LUT UR17, UR5, UR13, URZ, 0x3c, !UPT ;  /* 0x0000000d05117292 */ /* 0x000fc8000f8e3cff */
[----:B------:R-:W-:-:S06]  /*0580*/  UIADD3 UR5, UPT, UPT, UR21, -0x10974f, UR17 ;  /* 0xffef68b115057890 */ /* 0x000fcc000fffe011 */
[----:B------:R-:W-:-:S05]  /*0590*/  I2FP.F32.U32 R0, UR5 ;  /* 0x0000000500007c45 */ /* 0x000fca0008201000 */
[----:B------:R-:W-:-:S04]  /*05a0*/  FFMA R4, R0, R9, 1.1641532182693481445e-10 ;  /* 0x2f00000000047423 */ /* 0x000fc80000000009 */
[----:B------:R-:W0:Y:S02]  /*05b0*/  F2F.F64.F32 R8, R4 ;  /* 0x0000000400087310 */ /* 0x000e240000201800 */
[----:B0-----:R-:W-:Y:S01]  /*05c0*/  DFMA R8, R8, R6, R10 ;  /* 0x000000060808722b */ /* 0x001fe2000000000a */
[----:B------:R-:W-:-:S09]  /*05d0*/  IMAD.MOV.U32 R7, RZ, RZ, 0x3f800000 ;  /* 0x3f800000ff077424 */ /* 0x000fd200078e00ff */
[----:B------:R-:W0:Y:S02]  /*05e0*/  F2F.F32.F64 R8, R8 ;  /* 0x0000000800087310 */ /* 0x000e240000301000 */
[----:B0-----:R-:W-:-:S05]  /*05f0*/  FADD R0, R8, R25 ;  /* 0x0000001908007221 */ /* 0x001fca0000000000 */
[----:B------:R-:W-:-:S04]  /*0600*/  FMNMX R0, R0, 10, PT ;  /* 0x4120000000007809 */ /* 0x000fc80003800000 */
[----:B------:R-:W-:-:S05]  /*0610*/  FMNMX R6, R0, -10, !PT ;  /* 0xc120000000067809 */ /* 0x000fca0007800000 */
[----:B------:R-:W-:-:S04]  /*0620*/  FADD R0, R6, -3 ;  /* 0xc040000006007421 */ /* 0x000fc80000000000 */
[----:B------:R-:W-:-:S05]  /*0630*/  FMUL R0, R0, R0 ;  /* 0x0000000000007220 */ /* 0x000fca0000400000 */
[----:B------:R-:W-:-:S13]  /*0640*/  FSETP.GEU.AND P0, PT, R0, R5, PT ;  /* 0x000000050000720b */ /* 0x000fda0003f0e000 */
[----:B------:R-:W-:Y:S05]  /*0650*/  @!P0 BRA `(.L_x_2) ;  /* 0x0000000000888947 */ /* 0x000fea0003800000 */
[----:B------:R-:W-:Y:S01]  /*0660*/  UMOV UR8, 0x47ae147b ;  /* 0x47ae147b00087882 */ /* 0x000fe20000000000 */
[----:B------:R-:W-:Y:S01]  /*0670*/  UMOV UR9, 0x3f847ae1 ;  /* 0x3f847ae100097882 */ /* 0x000fe20000000000 */
[----:B------:R-:W-:Y:S01]  /*0680*/  IMAD.MOV.U32 R4, RZ, RZ, R21 ;  /* 0x000000ffff047224 */ /* 0x000fe200078e0015 */
[----:B------:R-:W-:Y:S01]  /*0690*/  DSETP.MAX.AND P0, P1, R20, UR8, PT ;  /* 0x0000000814007e2a */ /* 0x000fe2000b90f000 */
[----:B------:R-:W-:-:S05]  /*06a0*/  UMOV UR5, UR9 ;  /* 0x0000000900057c82 */ /* 0x000fca0008000000 */
[----:B------:R-:W-:Y:S02]  /*06b0*/  FSEL R9, R4, UR5, P0 ;  /* 0x0000000504097c08 */ /* 0x000fe40008000000 */
[----:B------:R-:W-:Y:S02]  /*06c0*/  MOV R4, UR5 ;  /* 0x0000000500047c02 */ /* 0x000fe40008000f00 */
[----:B------:R-:W-:-:S04]  /*06d0*/  SEL R8, R20, UR8, P0 ;  /* 0x0000000814087c07 */ /* 0x000fc80008000000 */
[----:B------:R-:W-:Y:S01]  /*06e0*/  @P1 LOP3.LUT R9, R4, 0x80000, RZ, 0xfc, !PT ;  /* 0x0008000004091812 */ /* 0x000fe200078efcff */
[----:B------:R-:W-:-:S05]  /*06f0*/  FADD R4, R0, -R5 ;  /* 0x8000000500047221 */ /* 0x000fca0000000000 */
[----:B------:R-:W0:Y:S08]  /*0700*/  F2F.F32.F64 R9, R8 ;  /* 0x0000000800097310 */ /* 0x000e300000301000 */
[----:B0-----:R-:W0:Y:S08]  /*0710*/  MUFU.RCP R7, R9 ;  /* 0x0000000900077308 */ /* 0x001e300000001000 */
[----:B------:R-:W1:Y:S01]  /*0720*/  FCHK P0, -R4, R9 ;  /* 0x0000000904007302 */ /* 0x000e620000000100 */
[----:B0-----:R-:W-:-:S04]  /*0730*/  FFMA R10, -R9, R7, 1 ;  /* 0x3f800000090a7423 */ /* 0x001fc80000000107 */
[----:B------:R-:W-:-:S04]  /*0740*/  FFMA R7, R7, R10, R7 ;  /* 0x0000000a07077223 */ /* 0x000fc80000000007 */
[----:B------:R-:W-:-:S04]  /*0750*/  FFMA R10, -R4, R7, RZ ;  /* 0x00000007040a7223 */ /* 0x000fc800000001ff */
[----:B------:R-:W-:-:S04]  /*0760*/  FFMA R5, -R9, R10, -R4 ;  /* 0x0000000a09057223 */ /* 0x000fc80000000904 */
[----:B------:R-:W-:Y:S01]  /*0770*/  FFMA R5, R7, R5, R10 ;  /* 0x0000000507057223 */ /* 0x000fe2000000000a */
[----:B-1----:R-:W-:Y:S06]  /*0780*/  @!P0 BRA `(.L_x_3) ;  /* 0x0000000000148947 */ /* 0x002fec0003800000 */
[----:B------:R-:W-:Y:S01]  /*0790*/  FADD R4, -R4, -RZ ;  /* 0x800000ff04047221 */ /* 0x000fe20000000100 */
[----:B------:R-:W-:Y:S01]  /*07a0*/  IMAD.MOV.U32 R7, RZ, RZ, R9 ;  /* 0x000000ffff077224 */ /* 0x000fe200078e0009 */
[----:B------:R-:W-:-:S07]  /*07b0*/  MOV R8, 0x7d0 ;  /* 0x000007d000087802 */ /* 0x000fce0000000f00 */
[----:B------:R-:W-:Y:S05]  /*07c0*/  CALL.REL.NOINC `($__internal_1_$__cuda_sm3x_div_rn_noftz_f32_slowpath) ;  /* 0x0000000c00f07944 */ /* 0x000fea0003c00000 */
[----:B------:R-:W-:-:S07]  /*07d0*/  IMAD.MOV.U32 R5, RZ, RZ, R20 ;  /* 0x000000ffff057224 */ /* 0x000fce00078e0014 */
.L_x_3:
[----:B------:R-:W-:Y:S01]  /*07e0*/  IMAD.MOV.U32 R4, RZ, RZ, 0x3bbb989d ;  /* 0x3bbb989dff047424 */ /* 0x000fe200078e00ff */
[----:B------:R-:W-:-:S03]  /*07f0*/  MOV R7, 0x437c0000 ;  /* 0x437c000000077802 */ /* 0x000fc60000000f00 */
[----:B------:R-:W-:-:S04]  /*0800*/  FFMA.SAT R4, R5, R4, 0.5 ;  /* 0x3f00000005047423 */ /* 0x000fc80000002004 */
[----:B------:R-:W-:-:S04]  /*0810*/  FFMA.RM R4, R4, R7, 12582913 ;  /* 0x4b40000104047423 */ /* 0x000fc80000004007 */
[C---:B------:R-:W-:Y:S01]  /*0820*/  FADD R8, R4.reuse, -12583039 ;  /* 0xcb40007f04087421 */ /* 0x040fe20000000000 */
[----:B------:R-:W-:-:S03]  /*0830*/  IMAD.SHL.U32 R4, R4, 0x800000, RZ ;  /* 0x0080000004047824 */ /* 0x000fc600078e00ff */
[----:B------:R-:W-:-:S04]  /*0840*/  FFMA R8, R5, 1.4426950216293334961, -R8 ;  /* 0x3fb8aa3b05087823 */ /* 0x000fc80000000808 */
[----:B------:R-:W-:-:S04]  /*0850*/  FFMA R8, R5, 1.925963033500011079e-08, R8 ;  /* 0x32a5706005087823 */ /* 0x000fc80000000008 */
[----:B------:R-:W0:Y:S02]  /*0860*/  MUFU.EX2 R7, R8 ;  /* 0x0000000800077308 */ /* 0x000e240000000800 */
[----:B0-----:R-:W-:-:S07]  /*0870*/  FMUL R7, R4, R7 ;  /* 0x0000000704077220 */ /* 0x001fce0000400000 */
.L_x_2:
[----:B------:R-:W-:Y:S01]  /*0880*/  USHF.R.U32.HI UR5, URZ, 0x2, UR10 ;  /* 0x00000002ff057899 */ /* 0x000fe2000801160a */
[----:B------:R-:W-:Y:S01]  /*0890*/  IMAD.MOV.U32 R4, RZ, RZ, 0x3a83126f ;  /* 0x3a83126fff047424 */ /* 0x000fe200078e00ff */
[----:B------:R-:W-:Y:S01]  /*08a0*/  USHF.L.U32 UR8, UR17, 0x4, URZ ;  /* 0x0000000411087899 */ /* 0x000fe200080006ff */
[----:B------:R-:W-:Y:S01]  /*08b0*/  IMAD.MOV.U32 R5, RZ, RZ, 0x447a0000 ;  /* 0x447a0000ff057424 */ /* 0x000fe200078e00ff */
[----:B------:R-:W-:Y:S01]  /*08c0*/  ULOP3.LUT UR5, UR5, UR10, URZ, 0x3c, !UPT ;  /* 0x0000000a05057292 */ /* 0x000fe2000f8e3cff */
[----:B------:R-:W-:Y:S02]  /*08d0*/  MOV R8, 0x2f800000 ;  /* 0x2f80000000087802 */ /* 0x000fe40000000f00 */
[----:B------:R-:W-:Y:S01]  /*08e0*/  FFMA R9, R4, -R5, 1 ;  /* 0x3f80000004097423 */ /* 0x000fe20000000805 */
[----:B------:R-:W-:-:S03]  /*08f0*/  USHF.L.U32 UR9, UR5, 0x1, URZ ;  /* 0x0000000105097899 */ /* 0x000fc600080006ff */
[----:B------:R-:W-:Y:S01]  /*0900*/  FFMA R4, R9, R4, 0.0010000000474974513054 ;  /* 0x3a83126f09047423 */ /* 0x000fe20000000004 */
[----:B------:R-:W-:-:S04]  /*0910*/  ULOP3.LUT UR8, UR5, UR9, UR8, 0x96, !UPT ;  /* 0x0000000905087292 */ /* 0x000fc8000f8e9608 */
[----:B------:R-:W-:Y:S02]  /*0920*/  ULOP3.LUT UR18, UR8, UR17, URZ, 0x3c, !UPT ;  /* 0x0000001108127292 */ /* 0x000fe4000f8e3cff */
[----:B------:R-:W-:Y:S02]  /*0930*/  UIADD3 UR8, UPT, UPT, UR4, 0x1, URZ ;  /* 0x0000000104087890 */ /* 0x000fe4000fffe0ff */
[----:B------:R-:W-:-:S04]  /*0940*/  UIADD3 UR5, UPT, UPT, UR21, -0xb0f8a, UR18 ;  /* 0xfff4f07615057890 */ /* 0x000fc8000fffe012 */
[----:B------:R-:W-:Y:S02]  /*0950*/  I2FP.F32.U32 R10, UR8 ;  /* 0x00000008000a7c45 */ /* 0x000fe40008201000 */
[----:B------:R-:W-:Y:S02]  /*0960*/  I2FP.F32.U32 R5, UR5 ;  /* 0x0000000500057c45 */ /* 0x000fe40008201000 */
[----:B------:R-:W0:Y:S03]  /*0970*/  FCHK P1, R10, 1000 ;  /* 0x447a00000a007902 */ /* 0x000e260000020000 */
[----:B------:R-:W-:Y:S01]  /*0980*/  FFMA R8, R5, R8, 1.1641532182693481445e-10 ;  /* 0x2f00000005087423 */ /* 0x000fe20000000008 */
[----:B------:R-:W-:-:S04]  /*0990*/  FFMA R5, R4, R10, RZ ;  /* 0x0000000a04057223 */ /* 0x000fc800000000ff */
[----:B------:R-:W-:Y:S01]  /*09a0*/  FSETP.GT.AND P0, PT, R7, R8, PT ;  /* 0x000000080700720b */ /* 0x000fe20003f04000 */
[----:B------:R-:W-:-:S03]  /*09b0*/  FFMA R7, R5, -1000, R10 ;  /* 0xc47a000005077823 */ /* 0x000fc6000000000a */
[----:B------:R-:W-:Y:S01]  /*09c0*/  FSEL R25, R6, R25, P0 ;  /* 0x0000001906197208 */ /* 0x000fe20000000000 */
[----:B------:R-:W-:Y:S01]  /*09d0*/  FFMA R20, R4, R7, R5 ;  /* 0x0000000704147223 */ /* 0x000fe20000000005 */
[----:B0-----:R-:W-:Y:S07]  /*09e0*/  @!P1 BRA `(.L_x_4) ;  /* 0x0000000000109947 */ /* 0x001fee0003800000 */
[----:B------:R-:W-:Y:S01]  /*09f0*/  IMAD.MOV.U32 R4, RZ, RZ, R10 ;  /* 0x000000ffff047224 */ /* 0x000fe200078e000a */
[----:B------:R-:W-:Y:S01]  /*0a00*/  MOV R8, 0xa30 ;  /* 0x00000a3000087802 */ /* 0x000fe20000000f00 */
[----:B------:R-:W-:-:S07]  /*0a10*/  IMAD.MOV.U32 R7, RZ, RZ, 0x447a0000 ;  /* 0x447a0000ff077424 */ /* 0x000fce00078e00ff */
[----:B------:R-:W-:Y:S05]  /*0a20*/  CALL.REL.NOINC `($__internal_1_$__cuda_sm3x_div_rn_noftz_f32_slowpath) ;  /* 0x0000000c00587944 */ /* 0x000fea0003c00000 */
.L_x_4:
[----:B------:R-:W0:Y:S01]  /*0a30*/  MUFU.RCP64H R5, 10 ;  /* 0x4024000000057908 */ /* 0x000e220000001800 */
[----:B------:R-:W-:Y:S01]  /*0a40*/  IMAD.MOV.U32 R6, RZ, RZ, 0x0 ;  /* 0x00000000ff067424 */ /* 0x000fe200078e00ff */
[----:B------:R-:W-:Y:S01]  /*0a50*/  MOV R7, 0x40240000 ;  /* 0x4024000000077802 */ /* 0x000fe20000000f00 */
[----:B------:R-:W-:-:S05]  /*0a60*/  IMAD.MOV.U32 R4, RZ, RZ, 0x1 ;  /* 0x00000001ff047424 */ /* 0x000fca00078e00ff */
[----:B------:R-:W1:Y:S01]  /*0a70*/  F2F.F64.F32 R20, R20 ;  /* 0x0000001400147310 */ /* 0x000e620000201800 */
        /* <DEDUP_REMOVED lines=10> */
[----:B------:R-:W-:-:S10]  /*0b20*/  DFMA R4, R10, R8, R4 ;  /* 0x000000080a04722b */ /* 0x000fd40000000004 */
        /* <DEDUP_REMOVED lines=9> */
.L_x_5:
[----:B------:R-:W-:Y:S01]  /*0bc0*/  USHF.R.U32.HI UR5, URZ, 0x2, UR11 ;  /* 0x00000002ff057899 */ /* 0x000fe2000801160b */
[----:B------:R-:W-:Y:S01]  /*0bd0*/  IMAD.MOV.U32 R3, RZ, RZ, 0x2f800000 ;  /* 0x2f800000ff037424 */ /* 0x000fe200078e00ff */
[----:B------:R-:W-:Y:S01]  /*0be0*/  USHF.L.U32 UR8, UR18, 0x4, URZ ;  /* 0x0000000412087899 */ /* 0x000fe200080006ff */
[----:B------:R-:W-:Y:S01]  /*0bf0*/  DMUL R6, R4, -0.5 ;  /* 0xbfe0000004067828 */ /* 0x000fe20000000000 */
[----:B------:R-:W-:-:S04]  /*0c00*/  ULOP3.LUT UR5, UR5, UR11, URZ, 0x3c, !UPT ;  /* 0x0000000b05057292 */ /* 0x000fc8000f8e3cff */
[----:B------:R-:W-:-:S04]  /*0c10*/  USHF.L.U32 UR9, UR5, 0x1, URZ ;  /* 0x0000000105097899 */ /* 0x000fc800080006ff */
[----:B------:R-:W-:-:S04]  /*0c20*/  ULOP3.LUT UR8, UR5, UR9, UR8, 0x96, !UPT ;  /* 0x0000000905087292 */ /* 0x000fc8000f8e9608 */
[----:B------:R-:W-:-:S04]  /*0c30*/  ULOP3.LUT UR19, UR8, UR18, URZ, 0x3c, !UPT ;  /* 0x0000001208137292 */ /* 0x000fc8000f8e3cff */
[----:B------:R-:W-:-:S06]  /*0c40*/  UIADD3 UR5, UPT, UPT, UR21, -0x587c5, UR19 ;  /* 0xfffa783b15057890 */ /* 0x000fcc000fffe013 */
[----:B------:R-:W-:-:S05]  /*0c50*/  I2FP.F32.U32 R2, UR5 ;  /* 0x0000000500027c45 */ /* 0x000fca0008201000 */
[----:B------:R-:W-:-:S06]  /*0c60*/  FFMA R3, R2, R3, 1.1641532182693481445e-10 ;  /* 0x2f00000002037423 */ /* 0x000fcc0000000003 */
        /* <DEDUP_REMOVED lines=13> */
[----:B------:R-:W-:Y:S01]  /*0d40*/  MOV R3, R21 ;  /* 0x0000001500037202 */ /* 0x000fe20000000f00 */
[----:B------:R-:W-:Y:S01]  /*0d50*/  DSETP.MAX.AND P0, P1, R20, UR8, PT ;  /* 0x0000000814007e2a */ /* 0x000fe2000b90f000 */
[----:B------:R-:W-:Y:S01]  /*0d60*/  UMOV UR5, UR9 ;  /* 0x0000000900057c82 */ /* 0x000fe20008000000 */
[----:B------:R-:W-:-:S04]  /*0d70*/  FADD R0, R5, -R0 ;  /* 0x8000000005007221 */ /* 0x000fc80000000000 */
[----:B------:R-:W-:Y:S01]  /*0d80*/  FSEL R7, R3, UR5, P0 ;  /* 0x0000000503077c08 */ /* 0x000fe20008000000 */
[----:B------:R-:W-:Y:S01]  /*0d90*/  IMAD.U32 R3, RZ, RZ, UR5 ;  /* 0x00000005ff037e24 */ /* 0x000fe2000f8e00ff */
[----:B------:R-:W-:-:S06]  /*0da0*/  SEL R6, R20, UR8, P0 ;  /* 0x0000000814067c07 */ /* 0x000fcc0008000000 */
[----:B------:R-:W-:-:S06]  /*0db0*/  @P1 LOP3.LUT R7, R3, 0x80000, RZ, 0xfc, !PT ;  /* 0x0008000003071812 */ /* 0x000fcc00078efcff */
        /* <DEDUP_REMOVED lines=10> */
[----:B------:R-:W-:-:S07]  /*0e60*/  MOV R8, 0xe80 ;  /* 0x00000e8000087802 */ /* 0x000fce0000000f00 */
[----:B------:R-:W-:Y:S05]  /*0e70*/  CALL.REL.NOINC `($__internal_1_$__cuda_sm3x_div_rn_noftz_f32_slowpath) ;  /* 0x0000000800447944 */ /* 0x000fea0003c00000 */
[----:B------:R-:W-:-:S07]  /*0e80*/  IMAD.MOV.U32 R3, RZ, RZ, R20 ;  /* 0x000000ffff037224 */ /* 0x000fce00078e0014 */
.L_x_7:
[----:B------:R-:W-:Y:S01]  /*0e90*/  IMAD.MOV.U32 R0, RZ, RZ, 0x3bbb989d ;  /* 0x3bbb989dff007424 */ /* 0x000fe200078e00ff */
[----:B------:R-:W-:-:S03]  /*0ea0*/  MOV R7, 0x437c0000 ;  /* 0x437c000000077802 */ /* 0x000fc60000000f00 */
[----:B------:R-:W-:-:S04]  /*0eb0*/  FFMA.SAT R0, R3, R0, 0.5 ;  /* 0x3f00000003007423 */ /* 0x000fc80000002000 */
[----:B------:R-:W-:-:S04]  /*0ec0*/  FFMA.RM R0, R0, R7, 12582913 ;  /* 0x4b40000100007423 */ /* 0x000fc80000004007 */
[C---:B------:R-:W-:Y:S01]  /*0ed0*/  FADD R4, R0.reuse, -12583039 ;  /* 0xcb40007f00047421 */ /* 0x040fe20000000000 */
[----:B------:R-:W-:-:S03]  /*0ee0*/  IMAD.SHL.U32 R0, R0, 0x800000, RZ ;  /* 0x0080000000007824 */ /* 0x000fc600078e00ff */
[----:B------:R-:W-:-:S04]  /*0ef0*/  FFMA R4, R3, 1.4426950216293334961, -R4 ;  /* 0x3fb8aa3b03047823 */ /* 0x000fc80000000804 */
[----:B------:R-:W-:-:S06]  /*0f00*/  FFMA R3, R3, 1.925963033500011079e-08, R4 ;  /* 0x32a5706003037823 */ /* 0x000fcc0000000004 */
[----:B------:R-:W0:Y:S02]  /*0f10*/  MUFU.EX2 R3, R3 ;  /* 0x0000000300037308 */ /* 0x000e240000000800 */
[----:B0-----:R-:W-:-:S07]  /*0f20*/  FMUL R4, R0, R3 ;  /* 0x0000000300047220 */ /* 0x001fce0000400000 */
.L_x_6:
[----:B------:R-:W-:Y:S01]  /*0f30*/  USHF.R.U32.HI UR5, URZ, 0x2, UR12 ;  /* 0x00000002ff057899 */ /* 0x000fe2000801160c */
[----:B------:R-:W-:Y:S01]  /*0f40*/  IMAD.MOV.U32 R3, RZ, RZ, 0x2f800000 ;  /* 0x2f800000ff037424 */ /* 0x000fe200078e00ff */
[----:B------:R-:W-:Y:S02]  /*0f50*/  USHF.L.U32 UR8, UR19, 0x4, URZ ;  /* 0x0000000413087899 */ /* 0x000fe400080006ff */
[----:B------:R-:W-:Y:S02]  /*0f60*/  ULOP3.LUT UR5, UR5, UR12, URZ, 0x3c, !UPT ;  /* 0x0000000c05057292 */ /* 0x000fe4000f8e3cff */
[----:B------:R-:W-:Y:S02]  /*0f70*/  UIADD3 UR4, UPT, UPT, UR4, 0x2, URZ ;  /* 0x0000000204047890 */ /* 0x000fe4000fffe0ff */
[----:B------:R-:W-:Y:S02]  /*0f80*/  USHF.L.U32 UR9, UR5, 0x1, URZ ;  /* 0x0000000105097899 */ /* 0x000fe400080006ff */
[----:B------:R-:W-:-:S02]  /*0f90*/  UISETP.NE.AND UP0, UPT, UR4, 0x3e8, UPT ;  /* 0x000003e80400788c */ /* 0x000fc4000bf05270 */
[----:B------:R-:W-:Y:S01]  /*0fa0*/  ULOP3.LUT UR8, UR5, UR9, UR8, 0x96, !UPT ;  /* 0x0000000905087292 */ /* 0x000fe2000f8e9608 */
[----:B------:R-:W-:Y:S01]  /*0fb0*/  UMOV UR11, UR18 ;  /* 0x00000012000b7c82 */ /* 0x000fe20008000000 */
[----:B------:R-:W-:Y:S02]  /*0fc0*/  UMOV UR10, UR17 ;  /* 0x00000011000a7c82 */ /* 0x000fe40008000000 */
[----:B------:R-:W-:Y:S02]  /*0fd0*/  ULOP3.LUT UR13, UR8, UR19, URZ, 0x3c, !UPT ;  /* 0x00000013080d7292 */ /* 0x000fe4000f8e3cff */
[----:B------:R-:W-:Y:S02]  /*0fe0*/  UMOV UR12, UR19 ;  /* 0x00000013000c7c82 */ /* 0x000fe40008000000 */
[----:B------:R-:W-:Y:S02]  /*0ff0*/  UIADD3 UR5, UPT, UPT, UR13, UR21, URZ ;  /* 0x000000150d057290 */ /* 0x000fe4000fffe0ff */
[----:B------:R-:W-:-:S04]  /*1000*/  UIADD3 UR21, UPT, UPT, UR21, 0x161f14, URZ ;  /* 0x00161f1415157890 */ /* 0x000fc8000fffe0ff */
[----:B------:R-:W-:Y:S01]  /*1010*/  I2FP.F32.U32 R0, UR5 ;  /* 0x0000000500007c45 */ /* 0x000fe20008201000 */
[----:B------:R-:W-:-:S04]  /*1020*/  UMOV UR5, UR16 ;  /* 0x0000001000057c82 */ /* 0x000fc80008000000 */
[----:B------:R-:W-:-:S05]  /*1030*/  FFMA R3, R0, R3, 1.1641532182693481445e-10 ;  /* 0x2f00000000037423 */ /* 0x000fca0000000003 */
[----:B------:R-:W-:-:S04]  /*1040*/  FSETP.GT.AND P0, PT, R4, R3, PT ;  /* 0x000000030400720b */ /* 0x000fc80003f04000 */
[----:B------:R-:W-:Y:S01]  /*1050*/  FSEL R25, R2, R25, P0 ;  /* 0x0000001902197208 */ /* 0x000fe20000000000 */
[----:B------:R-:W-:Y:S08]  /*1060*/  BRA.U UP0, `(.L_x_8) ;  /* 0xfffffff100807547 */ /* 0x000ff0000b83ffff */
[----:B------:R-:W0:Y:S01]  /*1070*/  LDCU.64 UR8, c[0x0][0x388] ;  /* 0x00007100ff0877ac */ /* 0x000e220008000a00 */
[----:B------:R-:W-:Y:S01]  /*1080*/  IMAD.U32 R4, RZ, RZ, UR6 ;  /* 0x00000006ff047e24 */ /* 0x000fe2000f8e00ff */
[----:B------:R-:W-:Y:S01]  /*1090*/  MOV R5, UR7 ;  /* 0x0000000700057c02 */ /* 0x000fe20008000f00 */
[----:B------:R-:W-:Y:S01]  /*10a0*/  IMAD.U32 R12, RZ, RZ, UR17 ;  /* 0x00000011ff0c7e24 */ /* 0x000fe2000f8e00ff */
[----:B------:R-:W-:Y:S01]  /*10b0*/  UIADD3 UR22, UPT, UPT, UR20, 0x2b3a3ad5, URZ ;  /* 0x2b3a3ad514167890 */ /* 0x000fe2000fffe0ff */
[----:B------:R-:W-:Y:S01]  /*10c0*/  IMAD.U32 R13, RZ, RZ, UR18 ;  /* 0x00000012ff0d7e24 */ /* 0x000fe2000f8e00ff */
[----:B------:R-:W-:Y:S01]  /*10d0*/  MOV R15, UR13 ;  /* 0x0000000d000f7c02 */ /* 0x000fe20008000f00 */
[----:B------:R-:W-:Y:S01]  /*10e0*/  IMAD.U32 R6, RZ, RZ, UR6 ;  /* 0x00000006ff067e24 */ /* 0x000fe2000f8e00ff */
[----:B------:R-:W-:Y:S01]  /*10f0*/  MOV R9, UR7 ;  /* 0x0000000700097c02 */ /* 0x000fe20008000f00 */
[----:B------:R-:W-:Y:S01]  /*1100*/  IMAD.U32 R7, RZ, RZ, UR7 ;  /* 0x00000007ff077e24 */ /* 0x000fe2000f8e00ff */
[----:B------:R-:W-:Y:S01]  /*1110*/  STG.E.64 desc[UR14][R4.64+0x8], R12 ;  /* 0x0000080c04007986 */ /* 0x000fe2000c101b0e */
[----:B------:R-:W-:-:S02]  /*1120*/  IMAD.U32 R14, RZ, RZ, UR19 ;  /* 0x00000013ff0e7e24 */ /* 0x000fc4000f8e00ff */
[----:B------:R-:W-:Y:S02]  /*1130*/  IMAD.U32 R8, RZ, RZ, UR6 ;  /* 0x00000006ff087e24 */ /* 0x000fe4000f8e00ff */
[----:B------:R-:W-:Y:S01]  /*1140*/  IMAD.U32 R11, RZ, RZ, UR16 ;  /* 0x00000010ff0b7e24 */ /* 0x000fe2000f8e00ff */
[----:B------:R-:W-:Y:S01]  /*1150*/  STG.E.64 desc[UR14][R6.64+0x10], R14 ;  /* 0x0000100e06007986 */ /* 0x000fe2000c101b0e */
[----:B------:R-:W-:Y:S01]  /*1160*/  IMAD.U32 R10, RZ, RZ, UR22 ;  /* 0x00000016ff0a7e24 */ /* 0x000fe2000f8e00ff */
[----:B0-----:R-:W-:-:S04]  /*1170*/  UIMAD.WIDE.U32 UR8, UR23, 0x4, UR8 ;  /* 0x00000004170878a5 */ /* 0x001fc8000f8e0008 */
[----:B------:R-:W-:Y:S02]  /*1180*/  STG.E.64 desc[UR14][R8.64], R10 ;  /* 0x0000000a08007986 */ /* 0x000fe4000c101b0e */
[----:B------:R-:W-:Y:S01]  /*1190*/  IMAD.U32 R2, RZ, RZ, UR8 ;  /* 0x00000008ff027e24 */ /* 0x000fe2000f8e00ff */
[----:B------:R-:W-:-:S05]  /*11a0*/  MOV R3, UR9 ;  /* 0x0000000900037c02 */ /* 0x000fca0008000f00 */
[----:B------:R-:W-:Y:S01]  /*11b0*/  STG.E desc[UR14][R2.64], R25 ;  /* 0x0000001902007986 */ /* 0x000fe2000c10190e */
[----:B------:R-:W-:Y:S05]  /*11c0*/  EXIT ;  /* 0x000000000000794d */ /* 0x000fea0003800000 */
        .weak           $__internal_0_$__cuda_sm20_div_rn_f64_full
        .type           $__internal_0_$__cuda_sm20_div_rn_f64_full,@function
        .size           $__internal_0_$__cuda_sm20_div_rn_f64_full,($__internal_1_$__cuda_sm3x_div_rn_noftz_f32_slowpath - $__internal_0_$__cuda_sm20_div_rn_f64_full)
$__internal_0_$__cuda_sm20_div_rn_f64_full:
[C---:B------:R-:W-:Y:S01]  /*11d0*/  FSETP.GEU.AND P0, PT, |R3|.reuse, 1.469367938527859385e-39, PT ;  /* 0x001000000300780b */ /* 0x040fe20003f0e200 */
[----:B------:R-:W-:Y:S01]  /*11e0*/  IMAD.MOV.U32 R16, RZ, RZ, 0x1 ;  /* 0x00000001ff107424 */ /* 0x000fe200078e00ff */
[C---:B------:R-:W-:Y:S01]  /*11f0*/  LOP3.LUT R8, R3.reuse, 0x800fffff, RZ, 0xc0, !PT ;  /* 0x800fffff03087812 */ /* 0x040fe200078ec0ff */
[----:B------:R-:W-:Y:S01]  /*1200*/  IMAD.MOV.U32 R12, RZ, RZ, R10 ;  /* 0x000000ffff0c7224 */ /* 0x000fe200078e000a */
[----:B------:R-:W-:Y:S02]  /*1210*/  LOP3.LUT R23, R3, 0x7ff00000, RZ, 0xc0, !PT ;  /* 0x7ff0000003177812 */ /* 0x000fe400078ec0ff */
[----:B------:R-:W-:Y:S01]  /*1220*/  LOP3.LUT R9, R8, 0x3ff00000, RZ, 0xfc, !PT ;  /* 0x3ff0000008097812 */ /* 0x000fe200078efcff */
[----:B------:R-:W-:-:S06]  /*1230*/  IMAD.MOV.U32 R8, RZ, RZ, R2 ;  /* 0x000000ffff087224 */ /* 0x000fcc00078e0002 */
[----:B------:R-:W-:-:S06]  /*1240*/  @!P0 DMUL R8, R2, 8.98846567431157953865e+307 ;  /* 0x7fe0000002088828 */ /* 0x000fcc0000000000 */
[----:B------:R-:W0:Y:S02]  /*1250*/  MUFU.RCP64H R17, R9 ;  /* 0x0000000900117308 */ /* 0x000e240000001800 */
[----:B0-----:R-:W-:-:S08]  /*1260*/  DFMA R6, R16, -R8, 1 ;  /* 0x3ff000001006742b */ /* 0x001fd00000000808 */
[----:B------:R-:W-:-:S08]  /*1270*/  DFMA R6, R6, R6, R6 ;  /* 0x000000060606722b */ /* 0x000fd00000000006 */
[----:B------:R-:W-:Y:S01]  /*1280*/  DFMA R16, R16, R6, R16 ;  /* 0x000000061010722b */ /* 0x000fe20000000010 */
[----:B------:R-:W-:Y:S01]  /*1290*/  LOP3.LUT R6, R11, 0x7ff00000, RZ, 0xc0, !PT ;  /* 0x7ff000000b067812 */ /* 0x000fe200078ec0ff */
[----:B------:R-:W-:-:S03]  /*12a0*/  IMAD.MOV.U32 R7, RZ, RZ, 0x1ca00000 ;  /* 0x1ca00000ff077424 */ /* 0x000fc600078e00ff */
[----:B------:R-:W-:-:S03]  /*12b0*/  ISETP.GE.U32.AND P1, PT, R6, R23, PT ;  /* 0x000000170600720c */ /* 0x000fc60003f26070 */
[C---:B------:R-:W-:Y:S01]  /*12c0*/  DFMA R14, R16.reuse, -R8, 1 ;  /* 0x3ff00000100e742b */ /* 0x040fe20000000808 */
[----:B------:R-:W-:Y:S02]  /*12d0*/  MOV R22, R6 ;  /* 0x0000000600167202 */ /* 0x000fe40000000f00 */
[----:B------:R-:W-:Y:S02]  /*12e0*/  SEL R13, R7, 0x63400000, !P1 ;  /* 0x63400000070d7807 */ /* 0x000fe40004800000 */
[----:B------:R-:W-:Y:S02]  /*12f0*/  FSETP.GEU.AND P1, PT, |R11|, 1.469367938527859385e-39, PT ;  /* 0x001000000b00780b */ /* 0x000fe40003f2e200 */
[----:B------:R-:W-:Y:S01]  /*1300*/  LOP3.LUT R13, R13, 0x800fffff, R11, 0xf8, !PT ;  /* 0x800fffff0d0d7812 */ /* 0x000fe200078ef80b */
[----:B------:R-:W-:-:S10]  /*1310*/  DFMA R14, R16, R14, R16 ;  /* 0x0000000e100e722b */ /* 0x000fd40000000010 */
[----:B------:R-:W-:Y:S05]  /*1320*/  @P1 BRA `(.L_x_9) ;  /* 0x0000000000201947 */ /* 0x000fea0003800000 */
[----:B------:R-:W-:Y:S01]  /*1330*/  LOP3.LUT R17, R3, 0x7ff00000, RZ, 0xc0, !PT ;  /* 0x7ff0000003117812 */ /* 0x000fe200078ec0ff */
[----:B------:R-:W-:-:S03]  /*1340*/  IMAD.MOV.U32 R16, RZ, RZ, RZ ;  /* 0x000000ffff107224 */ /* 0x000fc600078e00ff */
[----:B------:R-:W-:-:S04]  /*1350*/  ISETP.GE.U32.AND P1, PT, R6, R17, PT ;  /* 0x000000110600720c */ /* 0x000fc80003f26070 */
[----:B------:R-:W-:-:S04]  /*1360*/  SEL R17, R7, 0x63400000, !P1 ;  /* 0x6340000007117807 */ /* 0x000fc80004800000 */
[----:B------:R-:W-:-:S04]  /*1370*/  LOP3.LUT R17, R17, 0x80000000, R11, 0xf8, !PT ;  /* 0x8000000011117812 */ /* 0x000fc800078ef80b */
[----:B------:R-:W-:-:S06]  /*1380*/  LOP3.LUT R17, R17, 0x100000, RZ, 0xfc, !PT ;  /* 0x0010000011117812 */ /* 0x000fcc00078efcff */
[----:B------:R-:W-:-:S10]  /*1390*/  DFMA R12, R12, 2, -R16 ;  /* 0x400000000c0c782b */ /* 0x000fd40000000810 */
[----:B------:R-:W-:-:S07]  /*13a0*/  LOP3.LUT R22, R13, 0x7ff00000, RZ, 0xc0, !PT ;  /* 0x7ff000000d167812 */ /* 0x000fce00078ec0ff */
.L_x_9:
[----:B------:R-:W-:Y:S01]  /*13b0*/  VIADD R24, R22, 0xffffffff ;  /* 0xffffffff16187836 */ /* 0x000fe20000000000 */
[----:B------:R-:W-:Y:S01]  /*13c0*/  @!P0 LOP3.LUT R23, R9, 0x7ff00000, RZ, 0xc0, !PT ;  /* 0x7ff0000009178812 */ /* 0x000fe200078ec0ff */
[----:B------:R-:W-:-:S03]  /*13d0*/  DMUL R16, R14, R12 ;  /* 0x0000000c0e107228 */ /* 0x000fc60000000000 */
[----:B------:R-:W-:Y:S02]  /*13e0*/  ISETP.GT.U32.AND P0, PT, R24, 0x7feffffe, PT ;  /* 0x7feffffe1800780c */ /* 0x000fe40003f04070 */
[----:B------:R-:W-:-:S03]  /*13f0*/  IADD3 R24, PT, PT, R23, -0x1, RZ ;  /* 0xffffffff17187810 */ /* 0x000fc60007ffe0ff */
[----:B------:R-:W-:Y:S01]  /*1400*/  DFMA R18, R16, -R8, R12 ;  /* 0x800000081012722b */ /* 0x000fe2000000000c */
[----:B------:R-:W-:-:S07]  /*1410*/  ISETP.GT.U32.OR P0, PT, R24, 0x7feffffe, P0 ;  /* 0x7feffffe1800780c */ /* 0x000fce0000704470 */
[----:B------:R-:W-:-:S06]  /*1420*/  DFMA R18, R14, R18, R16 ;  /* 0x000000120e12722b */ /* 0x000fcc0000000010 */
[----:B------:R-:W-:Y:S05]  /*1430*/  @P0 BRA `(.L_x_10) ;  /* 0x00000000006c0947 */ /* 0x000fea0003800000 */
[----:B------:R-:W-:-:S04]  /*1440*/  LOP3.LUT R11, R3, 0x7ff00000, RZ, 0xc0, !PT ;  /* 0x7ff00000030b7812 */ /* 0x000fc800078ec0ff */
[CC--:B------:R-:W-:Y:S02]  /*1450*/  VIADDMNMX R10, R6.reuse, -R11.reuse, 0xb9600000, !PT ;  /* 0xb9600000060a7446 */ /* 0x0c0fe4000780090b */
[----:B------:R-:W-:Y:S02]  /*1460*/  ISETP.GE.U32.AND P0, PT, R6, R11, PT ;  /* 0x0000000b0600720c */ /* 0x000fe40003f06070 */
[----:B------:R-:W-:Y:S02]  /*1470*/  VIMNMX R10, PT, PT, R10, 0x46a00000, PT ;  /* 0x46a000000a0a7848 */ /* 0x000fe40003fe0100 */
[----:B------:R-:W-:-:S05]  /*1480*/  SEL R7, R7, 0x63400000, !P0 ;  /* 0x6340000007077807 */ /* 0x000fca0004000000 */
[----:B------:R-:W-:Y:S02]  /*1490*/  IMAD.IADD R14, R10, 0x1, -R7 ;  /* 0x000000010a0e7824 */ /* 0x000fe400078e0a07 */
[----:B------:R-:W-:Y:S02]  /*14a0*/  IMAD.MOV.U32 R10, RZ, RZ, RZ ;  /* 0x000000ffff0a7224 */ /* 0x000fe400078e00ff */
[----:B------:R-:W-:-:S06]  /*14b0*/  VIADD R11, R14, 0x7fe00000 ;  /* 0x7fe000000e0b7836 */ /* 0x000fcc0000000000 */
[----:B------:R-:W-:-:S10]  /*14c0*/  DMUL R6, R18, R10 ;  /* 0x0000000a12067228 */ /* 0x000fd40000000000 */
[----:B------:R-:W-:-:S13]  /*14d0*/  FSETP.GTU.AND P0, PT, |R7|, 1.469367938527859385e-39, PT ;  /* 0x001000000700780b */ /* 0x000fda0003f0c200 */
[----:B------:R-:W-:Y:S05]  /*14e0*/  @P0 BRA `(.L_x_11) ;  /* 0x0000000000940947 */ /* 0x000fea0003800000 */
[----:B------:R-:W-:Y:S01]  /*14f0*/  DFMA R12, R18, -R8, R12 ;  /* 0x80000008120c722b */ /* 0x000fe2000000000c */
[----:B------:R-:W-:-:S09]  /*1500*/  MOV R10, RZ ;  /* 0x000000ff000a7202 */ /* 0x000fd20000000f00 */
[C---:B------:R-:W-:Y:S02]  /*1510*/  FSETP.NEU.AND P0, PT, R13.reuse, RZ, PT ;  /* 0x000000ff0d00720b */ /* 0x040fe40003f0d000 */
[----:B------:R-:W-:-:S04]  /*1520*/  LOP3.LUT R15, R13, 0x80000000, R3, 0x48, !PT ;  /* 0x800000000d0f7812 */ /* 0x000fc800078e4803 */
[----:B------:R-:W-:-:S07]  /*1530*/  LOP3.LUT R11, R15, R11, RZ, 0xfc, !PT ;  /* 0x0000000b0f0b7212 */ /* 0x000fce00078efcff */
[----:B------:R-:W-:Y:S05]  /*1540*/  @!P0 BRA `(.L_x_11) ;  /* 0x00000000007c8947 */ /* 0x000fea0003800000 */
[----:B------:R-:W-:Y:S01]  /*1550*/  IMAD.MOV R9, RZ, RZ, -R14 ;  /* 0x000000ffff097224 */ /* 0x000fe200078e0a0e */
[----:B------:R-:W-:Y:S01]  /*1560*/  DMUL.RP R10, R18, R10 ;  /* 0x0000000a120a7228 */ /* 0x000fe20000008000 */
[----:B------:R-:W-:-:S06]  /*1570*/  IMAD.MOV.U32 R8, RZ, RZ, RZ ;  /* 0x000000ffff087224 */ /* 0x000fcc00078e00ff */
[----:B------:R-:W-:-:S03]  /*1580*/  DFMA R8, R6, -R8, R18 ;  /* 0x800000080608722b */ /* 0x000fc60000000012 */
[----:B------:R-:W-:-:S03]  /*1590*/  LOP3.LUT R15, R11, R15, RZ, 0x3c, !PT ;  /* 0x0000000f0b0f7212 */ /* 0x000fc600078e3cff */
[----:B------:R-:W-:-:S04]  /*15a0*/  IADD3 R8, PT, PT, -R14, -0x43300000, RZ ;  /* 0xbcd000000e087810 */ /* 0x000fc80007ffe1ff */
[----:B------:R-:W-:-:S04]  /*15b0*/  FSETP.NEU.AND P0, PT, |R9|, R8, PT ;  /* 0x000000080900720b */ /* 0x000fc80003f0d200 */
[----:B------:R-:W-:Y:S02]  /*15c0*/  FSEL R6, R10, R6, !P0 ;  /* 0x000000060a067208 */ /* 0x000fe40004000000 */
[----:B------:R-:W-:Y:S01]  /*15d0*/  FSEL R7, R15, R7, !P0 ;  /* 0x000000070f077208 */ /* 0x000fe20004000000 */
[----:B------:R-:W-:Y:S06]  /*15e0*/  BRA `(.L_x_11) ;  /* 0x0000000000547947 */ /* 0x000fec0003800000 */
.L_x_10:
[----:B------:R-:W-:-:S14]  /*15f0*/  DSETP.NAN.AND P0, PT, R10, R10, PT ;  /* 0x0000000a0a00722a */ /* 0x000fdc0003f08000 */
[----:B------:R-:W-:Y:S05]  /*1600*/  @P0 BRA `(.L_x_12) ;  /* 0x0000000000440947 */ /* 0x000fea0003800000 */
[----:B------:R-:W-:-:S14]  /*1610*/  DSETP.NAN.AND P0, PT, R2, R2, PT ;  /* 0x000000020200722a */ /* 0x000fdc0003f08000 */
[----:B------:R-:W-:Y:S05]  /*1620*/  @P0 BRA `(.L_x_13) ;  /* 0x0000000000300947 */ /* 0x000fea0003800000 */
[----:B------:R-:W-:Y:S01]  /*1630*/  ISETP.NE.AND P0, PT, R22, R23, PT ;  /* 0x000000171600720c */ /* 0x000fe20003f05270 */
[----:B------:R-:W-:Y:S01]  /*1640*/  IMAD.MOV.U32 R6, RZ, RZ, 0x0 ;  /* 0x00000000ff067424 */ /* 0x000fe200078e00ff */
[----:B------:R-:W-:-:S11]  /*1650*/  MOV R7, 0xfff80000 ;  /* 0xfff8000000077802 */ /* 0x000fd60000000f00 */
[----:B------:R-:W-:Y:S05]  /*1660*/  @!P0 BRA `(.L_x_11) ;  /* 0x0000000000348947 */ /* 0x000fea0003800000 */
[----:B------:R-:W-:Y:S02]  /*1670*/  ISETP.NE.AND P0, PT, R22, 0x7ff00000, PT ;  /* 0x7ff000001600780c */ /* 0x000fe40003f05270 */
[----:B------:R-:W-:Y:S02]  /*1680*/  LOP3.LUT R7, R11, 0x80000000, R3, 0x48, !PT ;  /* 0x800000000b077812 */ /* 0x000fe400078e4803 */
[----:B------:R-:W-:-:S13]  /*1690*/  ISETP.EQ.OR P0, PT, R23, RZ, !P0 ;  /* 0x000000ff1700720c */ /* 0x000fda0004702670 */
[----:B------:R-:W-:Y:S01]  /*16a0*/  @P0 LOP3.LUT R8, R7, 0x7ff00000, RZ, 0xfc, !PT ;  /* 0x7ff0000007080812 */ /* 0x000fe200078efcff */
[----:B------:R-:W-:Y:S02]  /*16b0*/  @!P0 IMAD.MOV.U32 R6, RZ, RZ, RZ ;  /* 0x000000ffff068224 */ /* 0x000fe400078e00ff */
[----:B------:R-:W-:Y:S02]  /*16c0*/  @P0 IMAD.MOV.U32 R6, RZ, RZ, RZ ;  /* 0x000000ffff060224 */ /* 0x000fe400078e00ff */
[----:B------:R-:W-:Y:S01]  /*16d0*/  @P0 IMAD.MOV.U32 R7, RZ, RZ, R8 ;  /* 0x000000ffff070224 */ /* 0x000fe200078e0008 */
[----:B------:R-:W-:Y:S06]  /*16e0*/  BRA `(.L_x_11) ;  /* 0x0000000000147947 */ /* 0x000fec0003800000 */
.L_x_13:
[----:B------:R-:W-:Y:S02]  /*16f0*/  LOP3.LUT R7, R3, 0x80000, RZ, 0xfc, !PT ;  /* 0x0008000003077812 */ /* 0x000fe400078efcff */
[----:B------:R-:W-:Y:S01]  /*1700*/  MOV R6, R2 ;  /* 0x0000000200067202 */ /* 0x000fe20000000f00 */
[----:B------:R-:W-:Y:S06]  /*1710*/  BRA `(.L_x_11) ;  /* 0x0000000000087947 */ /* 0x000fec0003800000 */
.L_x_12:
[----:B------:R-:W-:Y:S01]  /*1720*/  LOP3.LUT R7, R11, 0x80000, RZ, 0xfc, !PT ;  /* 0x000800000b077812 */ /* 0x000fe200078efcff */
[----:B------:R-:W-:-:S07]  /*1730*/  IMAD.MOV.U32 R6, RZ, RZ, R10 ;  /* 0x000000ffff067224 */ /* 0x000fce00078e000a */
.L_x_11:
[----:B------:R-:W-:Y:S01]  /*1740*/  IMAD.MOV.U32 R8, RZ, RZ, R6 ;  /* 0x000000ffff087224 */ /* 0x000fe200078e0006 */
[----:B------:R-:W-:Y:S01]  /*1750*/  MOV R6, R4 ;  /* 0x0000000400067202 */ /* 0x000fe20000000f00 */
[----:B------:R-:W-:Y:S02]  /*1760*/  IMAD.MOV.U32 R9, RZ, RZ, R7 ;  /* 0x000000ffff097224 */ /* 0x000fe400078e0007 */
[----:B------:R-:W-:-:S04]  /*1770*/  IMAD.MOV.U32 R7, RZ, RZ, 0x0 ;  /* 0x00000000ff077424 */ /* 0x000fc800078e00ff */
[----:B------:R-:W-:Y:S05]  /*1780*/  RET.REL.NODEC R6 `(_Z7sim_annP17curandStateXORWOWPf) ;  /* 0xffffffe8061c7950 */ /* 0x000fea0003c3ffff */
        .weak           $__internal_1_$__cuda_sm3x_div_rn_noftz_f32_slowpath
        .type           $__internal_1_$__cuda_sm3x_div_rn_noftz_f32_slowpath,@function
        .size           $__internal_1_$__cuda_sm3x_div_rn_noftz_f32_slowpath,(.L_x_31 - $__internal_1_$__cuda_sm3x_div_rn_noftz_f32_slowpath)
$__internal_1_$__cuda_sm3x_div_rn_noftz_f32_slowpath:
[----:B------:R-:W-:Y:S02]  /*1790*/  SHF.R.U32.HI R10, RZ, 0x17, R7 ;  /* 0x00000017ff0a7819 */ /* 0x000fe40000011607 */
[----:B------:R-:W-:Y:S02]  /*17a0*/  SHF.R.U32.HI R9, RZ, 0x17, R4 ;  /* 0x00000017ff097819 */ /* 0x000fe40000011604 */
[----:B------:R-:W-:Y:S02]  /*17b0*/  LOP3.LUT R10, R10, 0xff, RZ, 0xc0, !PT ;  /* 0x000000ff0a0a7812 */ /* 0x000fe400078ec0ff */
[----:B------:R-:W-:-:S03]  /*17c0*/  LOP3.LUT R14, R9, 0xff, RZ, 0xc0, !PT ;  /* 0x000000ff090e7812 */ /* 0x000fc600078ec0ff */
[----:B------:R-:W-:Y:S02]  /*17d0*/  VIADD R12, R10, 0xffffffff ;  /* 0xffffffff0a0c7836 */ /* 0x000fe40000000000 */
[----:B------:R-:W-:-:S03]  /*17e0*/  VIADD R11, R14, 0xffffffff ;  /* 0xffffffff0e0b7836 */ /* 0x000fc60000000000 */
[----:B------:R-:W-:-:S04]  /*17f0*/  ISETP.GT.U32.AND P0, PT, R12, 0xfd, PT ;  /* 0x000000fd0c00780c */ /* 0x000fc80003f04070 */
[----:B------:R-:W-:-:S13]  /*1800*/  ISETP.GT.U32.OR P0, PT, R11, 0xfd, P0 ;  /* 0x000000fd0b00780c */ /* 0x000fda0000704470 */
[----:B------:R-:W-:Y:S01]  /*1810*/  @!P0 MOV R9, RZ ;  /* 0x000000ff00098202 */ /* 0x000fe20000000f00 */
[----:B------:R-:W-:Y:S06]  /*1820*/  @!P0 BRA `(.L_x_14) ;  /* 0x00000000005c8947 */ /* 0x000fec0003800000 */
[----:B------:R-:W-:Y:S02]  /*1830*/  FSETP.GTU.FTZ.AND P0, PT, |R4|, +INF , PT ;  /* 0x7f8000000400780b */ /* 0x000fe40003f1c200 */
[----:B------:R-:W-:-:S04]  /*1840*/  FSETP.GTU.FTZ.AND P1, PT, |R7|, +INF , PT ;  /* 0x7f8000000700780b */ /* 0x000fc80003f3c200 */
[----:B------:R-:W-:-:S13]  /*1850*/  PLOP3.LUT P0, PT, P0, P1, PT, 0xf8, 0x8f ;  /* 0x00000000008f781c */ /* 0x000fda0000703f70 */
[----:B------:R-:W-:Y:S05]  /*1860*/  @P0 BRA `(.L_x_15) ;  /* 0x0000000400440947 */ /* 0x000fea0003800000 */
[----:B------:R-:W-:-:S13]  /*1870*/  LOP3.LUT P0, RZ, R7, 0x7fffffff, R4, 0xc8, !PT ;  /* 0x7fffffff07ff7812 */ /* 0x000fda000780c804 */
[----:B------:R-:W-:Y:S05]  /*1880*/  @!P0 BRA `(.L_x_16) ;  /* 0x0000000400348947 */ /* 0x000fea0003800000 */
[C---:B------:R-:W-:Y:S02]  /*1890*/  FSETP.NEU.FTZ.AND P2, PT, |R4|.reuse, +INF , PT ;  /* 0x7f8000000400780b */ /* 0x040fe40003f5d200 */
[----:B------:R-:W-:Y:S02]  /*18a0*/  FSETP.NEU.FTZ.AND P1, PT, |R7|, +INF , PT ;  /* 0x7f8000000700780b */ /* 0x000fe40003f3d200 */
[----:B------:R-:W-:-:S11]  /*18b0*/  FSETP.NEU.FTZ.AND P0, PT, |R4|, +INF , PT ;  /* 0x7f8000000400780b */ /* 0x000fd60003f1d200 */
[----:B------:R-:W-:Y:S05]  /*18c0*/  @!P1 BRA !P2, `(.L_x_16) ;  /* 0x0000000400249947 */ /* 0x000fea0005000000 */
[----:B------:R-:W-:-:S04]  /*18d0*/  LOP3.LUT P2, RZ, R4, 0x7fffffff, RZ, 0xc0, !PT ;  /* 0x7fffffff04ff7812 */ /* 0x000fc8000784c0ff */
[----:B------:R-:W-:-:S13]  /*18e0*/  PLOP3.LUT P1, PT, P1, P2, PT, 0x2f, 0xf2 ;  /* 0x0000000000f2781c */ /* 0x000fda0000f24577 */
[----:B------:R-:W-:Y:S05]  /*18f0*/  @P1 BRA `(.L_x_17) ;  /* 0x0000000400101947 */ /* 0x000fea0003800000 */
[----:B------:R-:W-:-:S04]  /*1900*/  LOP3.LUT P1, RZ, R7, 0x7fffffff, RZ, 0xc0, !PT ;  /* 0x7fffffff07ff7812 */ /* 0x000fc8000782c0ff */
[----:B------:R-:W-:-:S13]  /*1910*/  PLOP3.LUT P0, PT, P0, P1, PT, 0x2f, 0xf2 ;  /* 0x0000000000f2781c */ /* 0x000fda0000702577 */
[----:B------:R-:W-:Y:S05]  /*1920*/  @P0 BRA `(.L_x_18) ;  /* 0x0000000000f80947 */ /* 0x000fea0003800000 */
[----:B------:R-:W-:Y:S02]  /*1930*/  ISETP.GE.AND P0, PT, R11, RZ, PT ;  /* 0x000000ff0b00720c */ /* 0x000fe40003f06270 */
[----:B------:R-:W-:-:S11]  /*1940*/  ISETP.GE.AND P1, PT, R12, RZ, PT ;  /* 0x000000ff0c00720c */ /* 0x000fd60003f26270 */
[----:B------:R-:W-:Y:S02]  /*1950*/  @P0 IMAD.MOV.U32 R9, RZ, RZ, RZ ;  /* 0x000000ffff090224 */ /* 0x000fe400078e00ff */
[----:B------:R-:W-:Y:S01]  /*1960*/  @!P0 FFMA R4, R4, 1.84467440737095516160e+19, RZ ;  /* 0x5f80000004048823 */ /* 0x000fe200000000ff */
[----:B------:R-:W-:Y:S02]  /*1970*/  @!P0 IMAD.MOV.U32 R9, RZ, RZ, -0x40 ;  /* 0xffffffc0ff098424 */ /* 0x000fe400078e00ff */
[----:B------:R-:W-:Y:S02]  /*1980*/  @!P1 FFMA R7, R7, 1.84467440737095516160e+19, RZ ;  /* 0x5f80000007079823 */ /* 0x000fe400000000ff */
[----:B------:R-:W-:-:S07]  /*1990*/  @!P1 VIADD R9, R9, 0x40 ;  /* 0x0000004009099836 */ /* 0x000fce0000000000 */
.L_x_14:
[----:B------:R-:W-:-:S04]  /*19a0*/  LEA R12, R10, 0xc0800000, 0x17 ;  /* 0xc08000000a0c7811 */ /* 0x000fc800078eb8ff */
[----:B------:R-:W-:Y:S01]  /*19b0*/  IADD3 R12, PT, PT, -R12, R7, RZ ;  /* 0x000000070c0c7210 */ /* 0x000fe20007ffe1ff */
[----:B------:R-:W-:-:S03]  /*19c0*/  VIADD R7, R14, 0xffffff81 ;  /* 0xffffff810e077836 */ /* 0x000fc60000000000 */
[----:B------:R-:W0:Y:S01]  /*19d0*/  MUFU.RCP R11, R12 ;  /* 0x0000000c000b7308 */ /* 0x000e220000001000 */
[----:B------:R-:W-:Y:S01]  /*19e0*/  FADD.FTZ R13, -R12, -RZ ;  /* 0x800000ff0c0d7221 */ /* 0x000fe20000010100 */
[C---:B------:R-:W-:Y:S01]  /*19f0*/  IMAD R4, R7.reuse, -0x800000, R4 ;  /* 0xff80000007047824 */ /* 0x040fe200078e0204 */
[----:B------:R-:W-:-:S05]  /*1a00*/  IADD3 R10, PT, PT, R7, 0x7f, -R10 ;  /* 0x0000007f070a7810 */ /* 0x000fca0007ffe80a */
[----:B------:R-:W-:Y:S02]  /*1a10*/  IMAD.IADD R10, R10, 0x1, R9 ;  /* 0x000000010a0a7824 */ /* 0x000fe400078e0209 */
[----:B0-----:R-:W-:-:S04]  /*1a20*/  FFMA R14, R11, R13, 1 ;  /* 0x3f8000000b0e7423 */ /* 0x001fc8000000000d */
[----:B------:R-:W-:-:S04]  /*1a30*/  FFMA R16, R11, R14, R11 ;  /* 0x0000000e0b107223 */ /* 0x000fc8000000000b */
[----:B------:R-:W-:-:S04]  /*1a40*/  FFMA R11, R4, R16, RZ ;  /* 0x00000010040b7223 */ /* 0x000fc800000000ff */
[----:B------:R-:W-:-:S04]  /*1a50*/  FFMA R14, R13, R11, R4 ;  /* 0x0000000b0d0e7223 */ /* 0x000fc80000000004 */
[----:B------:R-:W-:-:S04]  /*1a60*/  FFMA R11, R16, R14, R11 ;  /* 0x0000000e100b7223 */ /* 0x000fc8000000000b */
[----:B------:R-:W-:-:S04]  /*1a70*/  FFMA R14, R13, R11, R4 ;  /* 0x0000000b0d0e7223 */ /* 0x000fc80000000004 */
[----:B------:R-:W-:-:S05]  /*1a80*/  FFMA R4, R16, R14, R11 ;  /* 0x0000000e10047223 */ /* 0x000fca000000000b */
[----:B------:R-:W-:-:S04]  /*1a90*/  SHF.R.U32.HI R7, RZ, 0x17, R4 ;  /* 0x00000017ff077819 */ /* 0x000fc80000011604 */
[----:B------:R-:W-:-:S05]  /*1aa0*/  LOP3.LUT R7, R7, 0xff, RZ, 0xc0, !PT ;  /* 0x000000ff07077812 */ /* 0x000fca00078ec0ff */
[----:B------:R-:W-:-:S05]  /*1ab0*/  IMAD.IADD R13, R7, 0x1, R10 ;  /* 0x00000001070d7824 */ /* 0x000fca00078e020a */
[----:B------:R-:W-:-:S04]  /*1ac0*/  IADD3 R7, PT, PT, R13, -0x1, RZ ;  /* 0xffffffff0d077810 */ /* 0x000fc80007ffe0ff */
[----:B------:R-:W-:-:S13]  /*1ad0*/  ISETP.GE.U32.AND P0, PT, R7, 0xfe, PT ;  /* 0x000000fe0700780c */ /* 0x000fda0003f06070 */
[----:B------:R-:W-:Y:S05]  /*1ae0*/  @!P0 BRA `(.L_x_19) ;  /* 0x0000000000808947 */ /* 0x000fea0003800000 */
[----:B------:R-:W-:-:S13]  /*1af0*/  ISETP.GT.AND P0, PT, R13, 0xfe, PT ;  /* 0x000000fe0d00780c */ /* 0x000fda0003f04270 */
[----:B------:R-:W-:Y:S05]  /*1b00*/  @P0 BRA `(.L_x_20) ;  /* 0x00000000006c0947 */ /* 0x000fea0003800000 */
[----:B------:R-:W-:-:S13]  /*1b10*/  ISETP.GE.AND P0, PT, R13, 0x1, PT ;  /* 0x000000010d00780c */ /* 0x000fda0003f06270 */
[----:B------:R-:W-:Y:S05]  /*1b20*/  @P0 BRA `(.L_x_21) ;  /* 0x0000000000980947 */ /* 0x000fea0003800000 */
[----:B------:R-:W-:Y:S02]  /*1b30*/  ISETP.GE.AND P0, PT, R13, -0x18, PT ;  /* 0xffffffe80d00780c */ /* 0x000fe40003f06270 */
[----:B------:R-:W-:-:S11]  /*1b40*/  LOP3.LUT R4, R4, 0x80000000, RZ, 0xc0, !PT ;  /* 0x8000000004047812 */ /* 0x000fd600078ec0ff */
[----:B------:R-:W-:Y:S05]  /*1b50*/  @!P0 BRA `(.L_x_21) ;  /* 0x00000000008c8947 */ /* 0x000fea0003800000 */
[CCC-:B------:R-:W-:Y:S01]  /*1b60*/  FFMA.RZ R7, R16.reuse, R14.reuse, R11.reuse ;  /* 0x0000000e10077223 */ /* 0x1c0fe2000000c00b */
[C---:B------:R-:W-:Y:S02]  /*1b70*/  VIADD R12, R13.reuse, 0x20 ;  /* 0x000000200d0c7836 */ /* 0x040fe40000000000 */
[CCC-:B------:R-:W-:Y:S01]  /*1b80*/  FFMA.RM R10, R16.reuse, R14.reuse, R11.reuse ;  /* 0x0000000e100a7223 */ /* 0x1c0fe2000000400b */
[----:B------:R-:W-:Y:S02]  /*1b90*/  ISETP.NE.AND P2, PT, R13, RZ, PT ;  /* 0x000000ff0d00720c */ /* 0x000fe40003f45270 */
[----:B------:R-:W-:Y:S01]  /*1ba0*/  LOP3.LUT R9, R7, 0x7fffff, RZ, 0xc0, !PT ;  /* 0x007fffff07097812 */ /* 0x000fe200078ec0ff */
[----:B------:R-:W-:Y:S01]  /*1bb0*/  FFMA.RP R7, R16, R14, R11 ;  /* 0x0000000e10077223 */ /* 0x000fe2000000800b */
[----:B------:R-:W-:Y:S01]  /*1bc0*/  IMAD.MOV R11, RZ, RZ, -R13 ;  /* 0x000000ffff0b7224 */ /* 0x000fe200078e0a0d */
[----:B------:R-:W-:Y:S02]  /*1bd0*/  ISETP.NE.AND P1, PT, R13, RZ, PT ;  /* 0x000000ff0d00720c */ /* 0x000fe40003f25270 */
[----:B------:R-:W-:-:S02]  /*1be0*/  LOP3.LUT R9, R9, 0x800000, RZ, 0xfc, !PT ;  /* 0x0080000009097812 */ /* 0x000fc400078efcff */
[----:B------:R-:W-:Y:S02]  /*1bf0*/  FSETP.NEU.FTZ.AND P0, PT, R7, R10, PT ;  /* 0x0000000a0700720b */ /* 0x000fe40003f1d000 */
[----:B------:R-:W-:Y:S02]  /*1c00*/  SHF.L.U32 R12, R9, R12, RZ ;  /* 0x0000000c090c7219 */ /* 0x000fe400000006ff */
[----:B------:R-:W-:Y:S02]  /*1c10*/  SEL R10, R11, RZ, P2 ;  /* 0x000000ff0b0a7207 */ /* 0x000fe40001000000 */
[----:B------:R-:W-:Y:S02]  /*1c20*/  ISETP.NE.AND P1, PT, R12, RZ, P1 ;  /* 0x000000ff0c00720c */ /* 0x000fe40000f25270 */
[----:B------:R-:W-:Y:S02]  /*1c30*/  SHF.R.U32.HI R10, RZ, R10, R9 ;  /* 0x0000000aff0a7219 */ /* 0x000fe40000011609 */
[----:B------:R-:W-:-:S02]  /*1c40*/  PLOP3.LUT P0, PT, P0, P1, PT, 0xf8, 0x8f ;  /* 0x00000000008f781c */ /* 0x000fc40000703f70 */
[----:B------:R-:W-:Y:S02]  /*1c50*/  SHF.R.U32.HI R12, RZ, 0x1, R10 ;  /* 0x00000001ff0c7819 */ /* 0x000fe4000001160a */
[----:B------:R-:W-:-:S04]  /*1c60*/  SEL R7, RZ, 0x1, !P0 ;  /* 0x00000001ff077807 */ /* 0x000fc80004000000 */
[----:B------:R-:W-:-:S04]  /*1c70*/  LOP3.LUT R7, R7, 0x1, R12, 0xf8, !PT ;  /* 0x0000000107077812 */ /* 0x000fc800078ef80c */
[----:B------:R-:W-:-:S05]  /*1c80*/  LOP3.LUT R7, R7, R10, RZ, 0xc0, !PT ;  /* 0x0000000a07077212 */ /* 0x000fca00078ec0ff */
[----:B------:R-:W-:-:S05]  /*1c90*/  IMAD.IADD R7, R12, 0x1, R7 ;  /* 0x000000010c077824 */ /* 0x000fca00078e0207 */
[----:B------:R-:W-:Y:S01]  /*1ca0*/  LOP3.LUT R4, R7, R4, RZ, 0xfc, !PT ;  /* 0x0000000407047212 */ /* 0x000fe200078efcff */
[----:B------:R-:W-:Y:S06]  /*1cb0*/  BRA `(.L_x_21) ;  /* 0x0000000000347947 */ /* 0x000fec0003800000 */
.L_x_20:
[----:B------:R-:W-:-:S04]  /*1cc0*/  LOP3.LUT R4, R4, 0x80000000, RZ, 0xc0, !PT ;  /* 0x8000000004047812 */ /* 0x000fc800078ec0ff */
[----:B------:R-:W-:Y:S01]  /*1cd0*/  LOP3.LUT R4, R4, 0x7f800000, RZ, 0xfc, !PT ;  /* 0x7f80000004047812 */ /* 0x000fe200078efcff */
[----:B------:R-:W-:Y:S06]  /*1ce0*/  BRA `(.L_x_21) ;  /* 0x0000000000287947 */ /* 0x000fec0003800000 */
.L_x_19:
[----:B------:R-:W-:Y:S01]  /*1cf0*/  LEA R4, R10, R4, 0x17 ;  /* 0x000000040a047211 */ /* 0x000fe200078eb8ff */
[----:B------:R-:W-:Y:S06]  /*1d00*/  BRA `(.L_x_21) ;  /* 0x0000000000207947 */ /* 0x000fec0003800000 */
.L_x_18:
[----:B------:R-:W-:-:S04]  /*1d10*/  LOP3.LUT R4, R7, 0x80000000, R4, 0x48, !PT ;  /* 0x8000000007047812 */ /* 0x000fc800078e4804 */
[----:B------:R-:W-:Y:S01]  /*1d20*/  LOP3.LUT R4, R4, 0x7f800000, RZ, 0xfc, !PT ;  /* 0x7f80000004047812 */ /* 0x000fe200078efcff */
[----:B------:R-:W-:Y:S06]  /*1d30*/  BRA `(.L_x_21) ;  /* 0x0000000000147947 */ /* 0x000fec0003800000 */
.L_x_17:
[----:B------:R-:W-:Y:S01]  /*1d40*/  LOP3.LUT R4, R7, 0x80000000, R4, 0x48, !PT ;  /* 0x8000000007047812 */ /* 0x000fe200078e4804 */
[----:B------:R-:W-:Y:S06]  /*1d50*/  BRA `(.L_x_21) ;  /* 0x00000000000c7947 */ /* 0x000fec0003800000 */
.L_x_16:
[----:B------:R-:W0:Y:S01]  /*1d60*/  MUFU.RSQ R4, -QNAN ;  /* 0xffc0000000047908 */ /* 0x000e220000001400 */
[----:B------:R-:W-:Y:S05]  /*1d70*/  BRA `(.L_x_21) ;  /* 0x0000000000047947 */ /* 0x000fea0003800000 */
.L_x_15:
[----:B------:R-:W-:-:S07]  /*1d80*/  FADD.FTZ R4, R4, R7 ;  /* 0x0000000704047221 */ /* 0x000fce0000010000 */
.L_x_21:
[----:B------:R-:W-:Y:S02]  /*1d90*/  IMAD.MOV.U32 R9, RZ, RZ, 0x0 ;  /* 0x00000000ff097424 */ /* 0x000fe400078e00ff */
[----:B0-----:R-:W-:Y:S02]  /*1da0*/  IMAD.MOV.U32 R20, RZ, RZ, R4 ;  /* 0x000000ffff147224 */ /* 0x001fe400078e0004 */
[----:B------:R-:W-:Y:S05]  /*1db0*/  RET.REL.NODEC R8 `(_Z7sim_annP17curandStateXORWOWPf) ;  /* 0xffffffe008907950 */ /* 0x000fea0003c3ffff */
.L_x_22:
[----:B------:R-:W-:-:S00]  /*1dc0*/  BRA `(.L_x_22) ;  /* 0xfffffffc00fc7947 */ /* 0x000fc0000383ffff */
[----:B------:R-:W-:-:S00]  /*1dd0*/  NOP ;  /* 0x0000000000007918 */ /* 0x000fc00000000000 */
        /* <DEDUP_REMOVED lines=10> */
.L_x_31:


//--------------------- .text._Z4initjP17curandStateXORWOW --------------------------
	.section	.text._Z4initjP17curandStateXORWOW,"ax",@progbits
	.align	128
        .global         _Z4initjP17curandStateXORWOW
        .type           _Z4initjP17curandStateXORWOW,@function
        .size           _Z4initjP17curandStateXORWOW,(.L_x_33 - _Z4initjP17curandStateXORWOW)
        .other          _Z4initjP17curandStateXORWOW,@"STO_CUDA_ENTRY STV_DEFAULT"
_Z4initjP17curandStateXORWOW:
.text._Z4initjP17curandStateXORWOW:
[----:B------:R-:W-:Y:S01]  /*0000*/  LDC R1, c[0x0][0x37c] ;  /* 0x0000df00ff017b82 */ /* 0x000fe20000000800 */
[----:B------:R-:W0:Y:S07]  /*0010*/  S2R R13, SR_CTAID.X ;  /* 0x00000000000d7919 */ /* 0x000e2e0000002500 */
[----:B------:R-:W1:Y:S01]  /*0020*/  LDC R0, c[0x0][0x380] ;  /* 0x0000e000ff007b82 */ /* 0x000e620000000800 */
[----:B------:R-:W2:Y:S01]  /*0030*/  LDCU.64 UR6, c[0x0][0x358] ;  /* 0x00006b00ff0677ac */ /* 0x000ea20008000a00 */
[----:B------:R-:W-:-:S02]  /*0040*/  IMAD.MOV.U32 R7, RZ, RZ, -0x75bd8fc ;  /* 0xf8a42704ff077424 */ /* 0x000fc400078e00ff */
[----:B------:R-:W-:-:S04]  /*0050*/  IMAD.MOV.U32 R8, RZ, RZ, -0x23270784 ;  /* 0xdcd8f87cff087424 */ /* 0x000fc800078e00ff */
[----:B------:R-:W3:Y:S01]  /*0060*/  LDC.64 R2, c[0x0][0x388] ;  /* 0x0000e200ff027b82 */ /* 0x000ee20000000a00 */
[----:B-1----:R-:W-:-:S05]  /*0070*/  LOP3.LUT R0, R0, 0xaad26b49, RZ, 0x3c, !PT ;  /* 0xaad26b4900007812 */ /* 0x002fca00078e3cff */
[----:B------:R-:W-:Y:S01]  /*0080*/  IMAD R0, R0, 0x4182bed5, RZ ;  /* 0x4182bed500007824 */ /* 0x000fe200078e02ff */
[C---:B0-----:R-:W-:Y:S01]  /*0090*/  ISETP.NE.AND P0, PT, R13.reuse, RZ, PT ;  /* 0x000000ff0d00720c */ /* 0x041fe20003f05270 */
[----:B---3--:R-:W-:-:S03]  /*00a0*/  IMAD.WIDE.U32 R2, R13, 0x30, R2 ;  /* 0x000000300d027825 */ /* 0x008fc600078e0002 */
[C---:B------:R-:W-:Y:S01]  /*00b0*/  LOP3.LUT R6, R0.reuse, 0x159a55e5, RZ, 0x3c, !PT ;  /* 0x159a55e500067812 */ /* 0x040fe200078e3cff */
[C---:B------:R-:W-:Y:S02]  /*00c0*/  VIADD R4, R0.reuse, 0xd9f6dc18 ;  /* 0xd9f6dc1800047836 */ /* 0x040fe40000000000 */
[C---:B------:R-:W-:Y:S02]  /*00d0*/  VIADD R5, R0.reuse, 0x75bcd15 ;  /* 0x075bcd1500057836 */ /* 0x040fe40000000000 */
[----:B--2---:R0:W-:Y:S01]  /*00e0*/  STG.E.64 desc[UR6][R2.64+0x8], R6 ;  /* 0x0000080602007986 */ /* 0x0041e2000c101b06 */
[----:B------:R-:W-:-:S03]  /*00f0*/  VIADD R9, R0, 0x583f19 ;  /* 0x00583f1900097836 */ /* 0x000fc60000000000 */
[----:B------:R0:W-:Y:S04]  /*0100*/  STG.E.64 desc[UR6][R2.64], R4 ;  /* 0x0000000402007986 */ /* 0x0001e8000c101b06 */
[----:B------:R0:W-:Y:S01]  /*0110*/  STG.E.64 desc[UR6][R2.64+0x10], R8 ;  /* 0x0000100802007986 */ /* 0x0001e2000c101b06 */
[----:B------:R-:W-:Y:S05]  /*0120*/  @!P0 BRA `(.L_x_23) ;  /* 0x0000000c00488947 */ /* 0x000fea0003800000 */
[----:B------:R-:W-:Y:S02]  /*0130*/  IMAD.MOV.U32 R0, RZ, RZ, R13 ;  /* 0x000000ffff007224 */ /* 0x000fe400078e000d */
[----:B------:R-:W-:Y:S02]  /*0140*/  IMAD.MOV.U32 R15, RZ, RZ, RZ ;  /* 0x000000ffff0f7224 */ /* 0x000fe400078e00ff */
[----:B------:R-:W-:-:S07]  /*0150*/  IMAD.MOV.U32 R12, RZ, RZ, RZ ;  /* 0x000000ffff0c7224 */ /* 0x000fce00078e00ff */
.L_x_28:
[----:B0-----:R-:W-:-:S04]  /*0160*/  LOP3.LUT R2, R0, 0x3, RZ, 0xc0, !PT ;  /* 0x0000000300027812 */ /* 0x001fc800078ec0ff */
[----:B------:R-:W-:-:S04]  /*0170*/  ISETP.NE.U32.AND P0, PT, R2, RZ, PT ;  /* 0x000000ff0200720c */ /* 0x000fc80003f05070 */
[----:B------:R-:W-:-:S13]  /*0180*/  ISETP.NE.AND.EX P0, PT, RZ, RZ, PT, P0 ;  /* 0x000000ffff00720c */ /* 0x000fda0003f05300 */
[----:B------:R-:W-:Y:S05]  /*0190*/  @!P0 BRA `(.L_x_24) ;  /* 0x0000000c00148947 */ /* 0x000fea0003800000 */
[----:B------:R-:W0:Y:S01]  /*01a0*/  LDC.64 R6, c[0x4][RZ] ;  /* 0x01000000ff067b82 */ /* 0x000e220000000a00 */
[----:B------:R-:W-:Y:S01]  /*01b0*/  UMOV UR4, URZ ;  /* 0x000000ff00047c82 */ /* 0x000fe20008000000 */
[----:B0-----:R-:W-:-:S07]  /*01c0*/  IMAD.WIDE.U32 R6, R12, 0xc80, R6 ;  /* 0x00000c800c067825 */ /* 0x001fce00078e0006 */
.L_x_27:
[----:B0-----:R-:W-:Y:S01]  /*01d0*/  IMAD.MOV.U32 R14, RZ, RZ, RZ ;  /* 0x000000ffff0e7224 */ /* 0x001fe200078e00ff */
[----:B------:R-:W-:Y:S01]  /*01e0*/  CS2R R2, SRZ ;  /* 0x0000000000027805 */ /* 0x000fe2000001ff00 */
[----:B------:R-:W-:Y:S01]  /*01f0*/  IMAD.MOV.U32 R16, RZ, RZ, RZ ;  /* 0x000000ffff107224 */ /* 0x000fe200078e00ff */
[----:B------:R-:W-:-:S07]  /*0200*/  CS2R R4, SRZ ;  /* 0x0000000000047805 */ /* 0x000fce000001ff00 */
.L_x_26:
[----:B------:R-:W0:Y:S02]  /*0210*/  LDC.64 R8, c[0x0][0x388] ;  /* 0x0000e200ff087b82 */ /* 0x000e240000000a00 */
[----:B0-----:R-:W-:-:S04]  /*0220*/  IMAD.WIDE.U32 R10, R13, 0x30, R8 ;  /* 0x000000300d0a7825 */ /* 0x001fc800078e0008 */
[----:B------:R-:W-:-:S05]  /*0230*/  IMAD.WIDE.U32 R10, R16, 0x4, R10 ;  /* 0x00000004100a7825 */ /* 0x000fca00078e000a */
[----:B------:R0:W5:Y:S01]  /*0240*/  LDG.E R17, desc[UR6][R10.64+0x4] ;  /* 0x000004060a117981 */ /* 0x000162000c1e1900 */
[----:B------:R-:W-:-:S07]  /*0250*/  IMAD.MOV.U32 R18, RZ, RZ, RZ ;  /* 0x000000ffff127224 */ /* 0x000fce00078e00ff */
.L_x_25:
[----:B-----5:R-:W-:Y:S01]  /*0260*/  SHF.R.U32.HI R22, RZ, R18, R17 ;  /* 0x00000012ff167219 */ /* 0x020fe20000011611 */
[----:B0-----:R-:W-:-:S03]  /*0270*/  IMAD.SHL.U32 R11, R16, 0x20, RZ ;  /* 0x00000020100b7824 */ /* 0x001fc600078e00ff */
[----:B------:R-:W-:Y:S01]  /*0280*/  LOP3.LUT R19, R22, 0x1, RZ, 0xc0, !PT ;  /* 0x0000000116137812 */ /* 0x000fe200078ec0ff */
[----:B------:R-:W-:-:S03]  /*0290*/  IMAD.IADD R10, R11, 0x1, R18 ;  /* 0x000000010b0a7824 */ /* 0x000fc600078e0212 */
[----:B------:R-:W-:Y:S01]  /*02a0*/  ISETP.NE.U32.AND P0, PT, R19, 0x1, PT ;  /* 0x000000011300780c */ /* 0x000fe20003f05070 */
[----:B------:R-:W-:-:S03]  /*02b0*/  IMAD R11, R10, 0x5, RZ ;  /* 0x000000050a0b7824 */ /* 0x000fc600078e02ff */
[----:B------:R-:W-:Y:S01]  /*02c0*/  R2P PR, R22, 0x7e ;  /* 0x0000007e16007804 */ /* 0x000fe20000000000 */
[----:B------:R-:W-:-:S08]  /*02d0*/  IMAD.WIDE.U32 R10, R11, 0x4, R6 ;  /* 0x000000040b0a7825 */ /* 0x000fd000078e0006 */
[----:B------:R-:W2:Y:S04]  /*02e0*/  @!P0 LDG.E R19, desc[UR6][R10.64] ;  /* 0x000000060a138981 */ /* 0x000ea8000c1e1900 */
[----:B------:R-:W3:Y:S04]  /*02f0*/  @!P0 LDG.E R20, desc[UR6][R10.64+0x10] ;  /* 0x000010060a148981 */ /* 0x000ee8000c1e1900 */
[----:B------:R-:W4:Y:S04]  /*0300*/  @P1 LDG.E R21, desc[UR6][R10.64+0x14] ;  /* 0x000014060a151981 */ /* 0x000f28000c1e1900 */
[----:B------:R-:W4:Y:S04]  /*0310*/  @P2 LDG.E R23, desc[UR6][R10.64+0x28] ;  /* 0x000028060a172981 */ /* 0x000f28000c1e1900 */
[----:B------:R-:W4:Y:S04]  /*0320*/  @P1 LDG.E R24, desc[UR6][R10.64+0x24] ;  /* 0x000024060a181981 */ /* 0x000f28000c1e1900 */
[----:B------:R-:W4:Y:S04]  /*0330*/  @P2 LDG.E R26, desc[UR6][R10.64+0x38] ;  /* 0x000038060a1a2981 */ /* 0x000f28000c1e1900 */
[----:B------:R-:W4:Y:S04]  /*0340*/  @P3 LDG.E R25, desc[UR6][R10.64+0x3c] ;  /* 0x00003c060a193981 */ /* 0x000f28000c1e1900 */
[----:B------:R-:W4:Y:S01]  /*0350*/  @P4 LDG.E R27, desc[UR6][R10.64+0x50] ;  /* 0x000050060a1b4981 */ /* 0x000f22000c1e1900 */
[----:B--2---:R-:W-:-:S03]  /*0360*/  @!P0 LOP3.LUT R14, R14, R19, RZ, 0x3c, !PT ;  /* 0x000000130e0e8212 */ /* 0x004fc600078e3cff */
[----:B------:R-:W2:Y:S01]  /*0370*/  @!P0 LDG.E R19, desc[UR6][R10.64+0x4] ;  /* 0x000004060a138981 */ /* 0x000ea2000c1e1900 */
[----:B---3--:R-:W-:-:S03]  /*0380*/  @!P0 LOP3.LUT R3, R3, R20, RZ, 0x3c, !PT ;  /* 0x0000001403038212 */ /* 0x008fc600078e3cff */
[----:B------:R-:W3:Y:S01]  /*0390*/  @!P0 LDG.E R20, desc[UR6][R10.64+0x8] ;  /* 0x000008060a148981 */ /* 0x000ee2000c1e1900 */
[----:B----4-:R-:W-:-:S03]  /*03a0*/  @P1 LOP3.LUT R14, R14, R21, RZ, 0x3c, !PT ;  /* 0x000000150e0e1212 */ /* 0x010fc600078e3cff */
[----:B------:R-:W4:Y:S01]  /*03b0*/  @!P0 LDG.E R21, desc[UR6][R10.64+0xc] ;  /* 0x00000c060a158981 */ /* 0x000f22000c1e1900 */
[----:B------:R-:W-:-:S03]  /*03c0*/  @P2 LOP3.LUT R14, R14, R23, RZ, 0x3c, !PT ;  /* 0x000000170e0e2212 */ /* 0x000fc600078e3cff */
[----:B------:R-:W4:Y:S01]  /*03d0*/  @P1 LDG.E R23, desc[UR6][R10.64+0x18] ;  /* 0x000018060a171981 */ /* 0x000f22000c1e1900 */
[----:B------:R-:W-:-:S03]  /*03e0*/  @P1 LOP3.LUT R3, R3, R24, RZ, 0x3c, !PT ;  /* 0x0000001803031212 */ /* 0x000fc600078e3cff */
[----:B------:R-:W4:Y:S01]  /*03f0*/  @P2 LDG.E R24, desc[UR6][R10.64+0x30] ;  /* 0x000030060a182981 */ /* 0x000f22000c1e1900 */
[----:B--2---:R-:W-:-:S03]  /*0400*/  @!P0 LOP3.LUT R4, R4, R19, RZ, 0x3c, !PT ;  /* 0x0000001304048212 */ /* 0x004fc600078e3cff */
[----:B------:R-:W2:Y:S01]  /*0410*/  @P1 LDG.E R19, desc[UR6][R10.64+0x20] ;  /* 0x000020060a131981 */ /* 0x000ea2000c1e1900 */
[----:B---3--:R-:W-:-:S03]  /*0420*/  @!P0 LOP3.LUT R5, R5, R20, RZ, 0x3c, !PT ;  /* 0x0000001405058212 */ /* 0x008fc600078e3cff */
[----:B------:R-:W3:Y:S01]  /*0430*/  @P1 LDG.E R20, desc[UR6][R10.64+0x1c] ;  /* 0x00001c060a141981 */ /* 0x000ee2000c1e1900 */
[----:B----4-:R-:W-:-:S03]  /*0440*/  @!P0 LOP3.LUT R2, R2, R21, RZ, 0x3c, !PT ;  /* 0x0000001502028212 */ /* 0x010fc600078e3cff */
[----:B------:R-:W4:Y:S01]  /*0450*/  @P2 LDG.E R21, desc[UR6][R10.64+0x2c] ;  /* 0x00002c060a152981 */ /* 0x000f22000c1e1900 */
[----:B------:R-:W-:-:S03]  /*0460*/  @P1 LOP3.LUT R4, R4, R23, RZ, 0x3c, !PT ;  /* 0x0000001704041212 */ /* 0x000fc600078e3cff */
[----:B------:R-:W4:Y:S01]  /*0470*/  @P2 LDG.E R23, desc[UR6][R10.64+0x34] ;  /* 0x000034060a172981 */ /* 0x000f22000c1e1900 */
[----:B------:R-:W-:-:S03]  /*0480*/  @P2 LOP3.LUT R3, R3, R26, RZ, 0x3c, !PT ;  /* 0x0000001a03032212 */ /* 0x000fc600078e3cff */
[----:B------:R-:W4:Y:S01]  /*0490*/  @P3 LDG.E R26, desc[UR6][R10.64+0x4c] ;  /* 0x00004c060a1a3981 */ /* 0x000f22000c1e1900 */
[----:B------:R-:W-:-:S03]  /*04a0*/  @P3 LOP3.LUT R14, R14, R25, RZ, 0x3c, !PT ;  /* 0x000000190e0e3212 */ /* 0x000fc600078e3cff */
[----:B------:R-:W4:Y:S01]  /*04b0*/  @P5 LDG.E R25, desc[UR6][R10.64+0x64] ;  /* 0x000064060a195981 */ /* 0x000f22000c1e1900 */
[----:B--2---:R-:W-:-:S03]  /*04c0*/  @P1 LOP3.LUT R2, R2, R19, RZ, 0x3c, !PT ;  /* 0x0000001302021212 */ /* 0x004fc600078e3cff */
[----:B------:R-:W2:Y:S01]  /*04d0*/  @P3 LDG.E R19, desc[UR6][R10.64+0x40] ;  /* 0x000040060a133981 */ /* 0x000ea2000c1e1900 */
[----:B---3--:R-:W-:-:S03]  /*04e0*/  @P1 LOP3.LUT R5, R5, R20, RZ, 0x3c, !PT ;  /* 0x0000001405051212 */ /* 0x008fc600078e3cff */
[----:B------:R-:W3:Y:S01]  /*04f0*/  @P3 LDG.E R20, desc[UR6][R10.64+0x44] ;  /* 0x000044060a143981 */ /* 0x000ee2000c1e1900 */
[----:B------:R-:W-:-:S03]  /*0500*/  @P2 LOP3.LUT R5, R5, R24, RZ, 0x3c, !PT ;  /* 0x0000001805052212 */ /* 0x000fc600078e3cff */
[----:B------:R-:W3:Y:S01]  /*0510*/  @P4 LDG.E R24, desc[UR6][R10.64+0x58] ;  /* 0x000058060a184981 */ /* 0x000ee2000c1e1900 */
[----:B----4-:R-:W-:Y:S02]  /*0520*/  @P2 LOP3.LUT R4, R4, R21, RZ, 0x3c, !PT ;  /* 0x0000001504042212 */ /* 0x010fe400078e3cff */
[----:B------:R-:W-:Y:S01]  /*0530*/  @P2 LOP3.LUT R2, R2, R23, RZ, 0x3c, !PT ;  /* 0x0000001702022212 */ /* 0x000fe200078e3cff */
[----:B------:R-:W4:Y:S04]  /*0540*/  @P3 LDG.E R21, desc[UR6][R10.64+0x48] ;  /* 0x000048060a153981 */ /* 0x000f28000c1e1900 */
[----:B------:R-:W4:Y:S01]  /*0550*/  @P4 LDG.E R23, desc[UR6][R10.64+0x54] ;  /* 0x000054060a174981 */ /* 0x000f22000c1e1900 */
[----:B------:R-:W-:Y:S02]  /*0560*/  @P4 LOP3.LUT R14, R14, R27, RZ, 0x3c, !PT ;  /* 0x0000001b0e0e4212 */ /* 0x000fe400078e3cff */
[----:B------:R-:W-:-:S02]  /*0570*/  @P3 LOP3.LUT R3, R3, R26, RZ, 0x3c, !PT ;  /* 0x0000001a03033212 */ /* 0x000fc400078e3cff */
        /* <DEDUP_REMOVED lines=9> */
[----:B----4-:R-:W-:-:S03]  /*0610*/  @P3 LOP3.LUT R2, R2, R21, RZ, 0x3c, !PT ;  /* 0x0000001502023212 */ /* 0x010fc600078e3cff */
[----:B------:R-:W4:Y:S01]  /*0620*/  @P5 LDG.E R21, desc[UR6][R10.64+0x68] ;  /* 0x000068060a155981 */ /* 0x000f22000c1e1900 */
[----:B------:R-:W-:-:S03]  /*0630*/  @P4 LOP3.LUT R4, R4, R23, RZ, 0x3c, !PT ;  /* 0x0000001704044212 */ /* 0x000fc600078e3cff */
[----:B------:R-:W4:Y:S01]  /*0640*/  @P5 LDG.E R23, desc[UR6][R10.64+0x70] ;  /* 0x000070060a175981 */ /* 0x000f22000c1e1900 */
[----:B------:R-:W-:Y:S02]  /*0650*/  LOP3.LUT P0, RZ, R22, 0x80, RZ, 0xc0, !PT ;  /* 0x0000008016ff7812 */ /* 0x000fe4000780c0ff */
[----:B------:R-:W-:Y:S02]  /*0660*/  @P4 LOP3.LUT R3, R3, R26, RZ, 0x3c, !PT ;  /* 0x0000001a03034212 */ /* 0x000fe400078e3cff */
[----:B------:R-:W-:Y:S02]  /*0670*/  @P6 LOP3.LUT R14, R14, R25, RZ, 0x3c, !PT ;  /* 0x000000190e0e6212 */ /* 0x000fe400078e3cff */
[----:B------:R-:W4:Y:S07]  /*0680*/  @P6 LDG.E R25, desc[UR6][R10.64+0x7c] ;  /* 0x00007c060a196981 */ /* 0x000f2e000c1e1900 */
[----:B------:R-:W4:Y:S04]  /*0690*/  @P0 LDG.E R27, desc[UR6][R10.64+0x8c] ;  /* 0x00008c060a1b0981 */ /* 0x000f28000c1e1900 */
[----:B------:R-:W4:Y:S04]  /*06a0*/  @P0 LDG.E R26, desc[UR6][R10.64+0x94] ;  /* 0x000094060a1a0981 */ /* 0x000f28000c1e1900 */
        /* <DEDUP_REMOVED lines=11> */
[----:B------:R-:W-:Y:S02]  /*0760*/  @P6 LOP3.LUT R4, R4, R25, RZ, 0x3c, !PT ;  /* 0x0000001904046212 */ /* 0x000fe400078e3cff */
[----:B------:R-:W-:Y:S02]  /*0770*/  @P0 LOP3.LUT R14, R14, R27, RZ, 0x3c, !PT ;  /* 0x0000001b0e0e0212 */ /* 0x000fe400078e3cff */
[----:B--2---:R-:W-:Y:S02]  /*0780*/  @P6 LOP3.LUT R2, R2, R19, RZ, 0x3c, !PT ;  /* 0x0000001302026212 */ /* 0x004fe400078e3cff */
[----:B---3--:R-:W-:Y:S02]  /*0790*/  @P6 LOP3.LUT R5, R5, R20, RZ, 0x3c, !PT ;  /* 0x0000001405056212 */ /* 0x008fe400078e3cff */
[----:B------:R-:W-:Y:S02]  /*07a0*/  @P6 LOP3.LUT R3, R3, R24, RZ, 0x3c, !PT ;  /* 0x0000001803036212 */ /* 0x000fe400078e3cff */
[----:B------:R-:W-:-:S02]  /*07b0*/  @P0 LOP3.LUT R5, R5, R26, RZ, 0x3c, !PT ;  /* 0x0000001a05050212 */ /* 0x000fc400078e3cff */
[----:B----4-:R-:W-:Y:S02]  /*07c0*/  @P0 LOP3.LUT R4, R4, R21, RZ, 0x3c, !PT ;  /* 0x0000001504040212 */ /* 0x010fe400078e3cff */
[----:B------:R-:W-:Y:S02]  /*07d0*/  @P0 LOP3.LUT R3, R3, R28, RZ, 0x3c, !PT ;  /* 0x0000001c03030212 */ /* 0x000fe400078e3cff */
[----:B------:R-:W-:Y:S02]  /*07e0*/  @P0 LOP3.LUT R2, R2, R23, RZ, 0x3c, !PT ;  /* 0x0000001702020212 */ /* 0x000fe400078e3cff */
[----:B------:R-:W-:-:S13]  /*07f0*/  R2P PR, R22.B1, 0x7f ;  /* 0x0000007f16007804 */ /* 0x000fda0000001000 */
[----:B------:R-:W2:Y:S04]  /*0800*/  @P0 LDG.E R19, desc[UR6][R10.64+0xa0] ;  /* 0x0000a0060a130981 */ /* 0x000ea8000c1e1900 */
[----:B------:R-:W3:Y:S04]  /*0810*/  @P1 LDG.E R23, desc[UR6][R10.64+0xb4] ;  /* 0x0000b4060a171981 */ /* 0x000ee8000c1e1900 */
[----:B------:R-:W4:Y:S04]  /*0820*/  @P0 LDG.E R21, desc[UR6][R10.64+0xa4] ;  /* 0x0000a4060a150981 */ /* 0x000f28000c1e1900 */
[----:B------:R-:W4:Y:S04]  /*0830*/  @P2 LDG.E R25, desc[UR6][R10.64+0xc8] ;  /* 0x0000c8060a192981 */ /* 0x000f28000c1e1900 */
[----:B------:R-:W4:Y:S04]  /*0840*/  @P3 LDG.E R27, desc[UR6][R10.64+0xdc] ;  /* 0x0000dc060a1b3981 */ /* 0x000f28000c1e1900 */
[----:B------:R-:W4:Y:S04]  /*0850*/  @P0 LDG.E R20, desc[UR6][R10.64+0xa8] ;  /* 0x0000a8060a140981 */ /* 0x000f28000c1e1900 */
[----:B------:R-:W4:Y:S04]  /*0860*/  @P0 LDG.E R24, desc[UR6][R10.64+0xb0] ;  /* 0x0000b0060a180981 */ /* 0x000f28000c1e1900 */
[----:B------:R-:W4:Y:S04]  /*0870*/  @P4 LDG.E R29, desc[UR6][R10.64+0xf0] ;  /* 0x0000f0060a1d4981 */ /* 0x000f28000c1e1900 */
[----:B------:R-:W4:Y:S01]  /*0880*/  @P1 LDG.E R26, desc[UR6][R10.64+0xc4] ;  /* 0x0000c4060a1a1981 */ /* 0x000f22000c1e1900 */
[----:B--2---:R-:W-:-:S03]  /*0890*/  @P0 LOP3.LUT R14, R14, R19, RZ, 0x3c, !PT ;  /* 0x000000130e0e0212 */ /* 0x004fc600078e3cff */
[----:B------:R-:W2:Y:S01]  /*08a0*/  @P0 LDG.E R19, desc[UR6][R10.64+0xac] ;  /* 0x0000ac060a130981 */ /* 0x000ea2000c1e1900 */
[----:B---3--:R-:W-:-:S03]  /*08b0*/  @P1 LOP3.LUT R14, R14, R23, RZ, 0x3c, !PT ;  /* 0x000000170e0e1212 */ /* 0x008fc600078e3cff */
[----:B------:R-:W3:Y:S01]  /*08c0*/  @P1 LDG.E R23, desc[UR6][R10.64+0xc0] ;  /* 0x0000c0060a171981 */ /* 0x000ee2000c1e1900 */
[----:B----4-:R-:W-:-:S03]  /*08d0*/  @P0 LOP3.LUT R4, R4, R21, RZ, 0x3c, !PT ;  /* 0x0000001504040212 */ /* 0x010fc600078e3cff */
[----:B------:R-:W4:Y:S01]  /*08e0*/  @P1 LDG.E R21, desc[UR6][R10.64+0xb8] ;  /* 0x0000b8060a151981 */ /* 0x000f22000c1e1900 */
[----:B------:R-:W-:-:S03]  /*08f0*/  @P2 LOP3.LUT R14, R14, R25, RZ, 0x3c, !PT ;  /* 0x000000190e0e2212 */ /* 0x000fc600078e3cff */
[----:B------:R-:W4:Y:S01]  /*0900*/  @P5 LDG.E R25, desc[UR6][R10.64+0x104] ;  /* 0x000104060a195981 */ /* 0x000f22000c1e1900 */
[----:B------:R-:W-:-:S03]  /*0910*/  @P3 LOP3.LUT R14, R14, R27, RZ, 0x3c, !PT ;  /* 0x0000001b0e0e3212 */ /* 0x000fc600078e3cff */
[----:B------:R-:W4:Y:S01]  /*0920*/  @P6 LDG.E R27, desc[UR6][R10.64+0x118] ;  /* 0x000118060a1b6981 */ /* 0x000f22000c1e1900 */
[----:B------:R-:W-:-:S03]  /*0930*/  @P0 LOP3.LUT R5, R5, R20, RZ, 0x3c, !PT ;  /* 0x0000001405050212 */ /* 0x000fc600078e3cff */
[----:B------:R-:W4:Y:S01]  /*0940*/  @P1 LDG.E R20, desc[UR6][R10.64+0xbc] ;  /* 0x0000bc060a141981 */ /* 0x000f22000c1e1900 */
[----:B------:R-:W-:-:S03]  /*0950*/  @P0 LOP3.LUT R3, R3, R24, RZ, 0x3c, !PT ;  /* 0x0000001803030212 */ /* 0x000fc600078e3cff */
[----:B------:R-:W4:Y:S01]  /*0960*/  @P2 LDG.E R24, desc[UR6][R10.64+0xd8] ;  /* 0x0000d8060a182981 */ /* 0x000f22000c1e1900 */
[----:B------:R-:W-:Y:S02]  /*0970*/  @P4 LOP3.LUT R14, R14, R29, RZ, 0x3c, !PT ;  /* 0x0000001d0e0e4212 */ /* 0x000fe400078e3cff */
[----:B------:R-:W-:Y:S02]  /*0980*/  @P1 LOP3.LUT R3, R3, R26, RZ, 0x3c, !PT ;  /* 0x0000001a03031212 */ /* 0x000fe400078e3cff */
[----:B------:R-:W4:Y:S01]  /*0990*/  @P3 LDG.E R26, desc[UR6][R10.64+0xe4] ;  /* 0x0000e4060a1a3981 */ /* 0x000f22000c1e1900 */
[----:B--2---:R-:W-:Y:S02]  /*09a0*/  @P0 LOP3.LUT R2, R2, R19, RZ, 0x3c, !PT ;  /* 0x0000001302020212 */ /* 0x004fe400078e3cff */
[----:B------:R-:W-:Y:S01]  /*09b0*/  LOP3.LUT P0, RZ, R22, 0x8000, RZ, 0xc0, !PT ;  /* 0x0000800016ff7812 */ /* 0x000fe2000780c0ff */
[----:B------:R-:W2:Y:S01]  /*09c0*/  @P2 LDG.E R19, desc[UR6][R10.64+0xcc] ;  /* 0x0000cc060a132981 */ /* 0x000ea2000c1e1900 */
[----:B---3--:R-:W-:-:S03]  /*09d0*/  @P1 LOP3.LUT R2, R2, R23, RZ, 0x3c, !PT ;  /* 0x0000001702021212 */ /* 0x008fc600078e3cff */
[----:B------:R-:W3:Y:S01]  /*09e0*/  @P2 LDG.E R22, desc[UR6][R10.64+0xd0] ;  /* 0x0000d0060a162981 */ /* 0x000ee2000c1e1900 */
[----:B----4-:R-:W-:-:S03]  /*09f0*/  @P1 LOP3.LUT R4, R4, R21, RZ, 0x3c, !PT ;  /* 0x0000001504041212 */ /* 0x010fc600078e3cff */
[----:B------:R-:W4:Y:S01]  /*0a00*/  @P2 LDG.E R21, desc[UR6][R10.64+0xd4] ;  /* 0x0000d4060a152981 */ /* 0x000f22000c1e1900 */
[----:B------:R-:W-:-:S03]  /*0a10*/  @P5 LOP3.LUT R14, R14, R25, RZ, 0x3c, !PT ;  /* 0x000000190e0e5212 */ /* 0x000fc600078e3cff */
[----:B------:R-:W4:Y:S04]  /*0a20*/  @P3 LDG.E R23, desc[UR6][R10.64+0xe0] ;  /* 0x0000e0060a173981 */ /* 0x000f28000c1e1900 */
[----:B------:R-:W4:Y:S01]  /*0a30*/  @P3 LDG.E R25, desc[UR6][R10.64+0xe8] ;  /* 0x0000e8060a193981 */ /* 0x000f22000c1e1900 */
[----:B------:R-:W-:-:S03]  /*0a40*/  @P1 LOP3.LUT R5, R5, R20, RZ, 0x3c, !PT ;  /* 0x0000001405051212 */ /* 0x000fc600078e3cff */
[----:B------:R-:W4:Y:S01]  /*0a50*/  @P3 LDG.E R20, desc[UR6][R10.64+0xec] ;  /* 0x0000ec060a143981 */ /* 0x000f22000c1e1900 */
[----:B------:R-:W-:-:S03]  /*0a60*/  @P2 LOP3.LUT R3, R3, R24, RZ, 0x3c, !PT ;  /* 0x0000001803032212 */ /* 0x000fc600078e3cff */
        /* <DEDUP_REMOVED lines=8> */
[----:B------:R-:W-:Y:S02]  /*0af0*/  @P3 LOP3.LUT R5, R5, R26, RZ, 0x3c, !PT ;  /* 0x0000001a05053212 */ /* 0x000fe400078e3cff */
[----:B------:R-:W-:Y:S01]  /*0b00*/  @P3 LOP3.LUT R4, R4, R23, RZ, 0x3c, !PT ;  /* 0x0000001704043212 */ /* 0x000fe200078e3cff */
[----:B------:R-:W4:Y:S01]  /*0b10*/  @P5 LDG.E R26, desc[UR6][R10.64+0x10c] ;  /* 0x00010c060a1a5981 */ /* 0x000f22000c1e1900 */
[----:B------:R-:W-:-:S03]  /*0b20*/  @P3 LOP3.LUT R2, R2, R25, RZ, 0x3c, !PT ;  /* 0x0000001902023212 */ /* 0x000fc600078e3cff */
[----:B------:R-:W4:Y:S04]  /*0b30*/  @P5 LDG.E R23, desc[UR6][R10.64+0x108] ;  /* 0x000108060a175981 */ /* 0x000f28000c1e1900 */
        /* <DEDUP_REMOVED lines=19> */
[----:B------:R-:W-:-:S05]  /*0c70*/  VIADD R18, R18, 0x10 ;  /* 0x0000001012127836 */ /* 0x000fca0000000000 */
[----:B------:R-:W-:Y:S02]  /*0c80*/  ISETP.NE.AND P1, PT, R18, 0x20, PT ;  /* 0x000000201200780c */ /* 0x000fe40003f25270 */
[----:B------:R-:W-:-:S04]  /*0c90*/  @P5 LOP3.LUT R3, R3, R20, RZ, 0x3c, !PT ;  /* 0x0000001403035212 */ /* 0x000fc800078e3cff */
[----:B------:R-:W-:Y:S02]  /*0ca0*/  @P6 LOP3.LUT R3, R3, R24, RZ, 0x3c, !PT ;  /* 0x0000001803036212 */ /* 0x000fe400078e3cff */
[----:B------:R-:W-:Y:S02]  /*0cb0*/  @P0 LOP3.LUT R14, R14, R27, RZ, 0x3c, !PT ;  /* 0x0000001b0e0e0212 */ /* 0x000fe400078e3cff */
[----:B------:R-:W-:Y:S02]  /*0cc0*/  @P0 LOP3.LUT R3, R3, R28, RZ, 0x3c, !PT ;  /* 0x0000001c03030212 */ /* 0x000fe400078e3cff */
[----:B--2---:R-:W-:Y:S02]  /*0cd0*/  @P6 LOP3.LUT R4, R4, R19, RZ, 0x3c, !PT ;  /* 0x0000001304046212 */ /* 0x004fe400078e3cff */
[----:B---3--:R-:W-:Y:S02]  /*0ce0*/  @P6 LOP3.LUT R5, R5, R22, RZ, 0x3c, !PT ;  /* 0x0000001605056212 */ /* 0x008fe400078e3cff */
[----:B----4-:R-:W-:-:S02]  /*0cf0*/  @P6 LOP3.LUT R2, R2, R21, RZ, 0x3c, !PT ;  /* 0x0000001502026212 */ /* 0x010fc400078e3cff */
[----:B------:R-:W-:Y:S02]  /*0d00*/  @P0 LOP3.LUT R5, R5, R26, RZ, 0x3c, !PT ;  /* 0x0000001a05050212 */ /* 0x000fe400078e3cff */
[----:B------:R-:W-:Y:S02]  /*0d10*/  @P0 LOP3.LUT R4, R4, R23, RZ, 0x3c, !PT ;  /* 0x0000001704040212 */ /* 0x000fe400078e3cff */
[----:B------:R-:W-:Y:S01]  /*0d20*/  @P0 LOP3.LUT R2, R2, R25, RZ, 0x3c, !PT ;  /* 0x0000001902020212 */ /* 0x000fe200078e3cff */
[----:B------:R-:W-:Y:S06]  /*0d30*/  @P1 BRA `(.L_x_25) ;  /* 0xfffffff400481947 */ /* 0x000fec000383ffff */
[----:B------:R-:W-:-:S05]  /*0d40*/  VIADD R16, R16, 0x1 ;  /* 0x0000000110107836 */ /* 0x000fca0000000000 */
[----:B------:R-:W-:-:S13]  /*0d50*/  ISETP.NE.AND P0, PT, R16, 0x5, PT ;  /* 0x000000051000780c */ /* 0x000fda0003f05270 */
[----:B------:R-:W-:Y:S05]  /*0d60*/  @P0 BRA `(.L_x_26) ;  /* 0xfffffff400280947 */ /* 0x000fea000383ffff */
[----:B------:R-:W-:Y:S01]  /*0d70*/  UIADD3 UR4, UPT, UPT, UR4, 0x1, URZ ;  /* 0x0000000104047890 */ /* 0x000fe2000fffe0ff */
[----:B------:R-:W-:Y:S01]  /*0d80*/  LOP3.LUT R10, R0, 0x3, RZ, 0xc0, !PT ;  /* 0x00000003000a7812 */ /* 0x000fe200078ec0ff */
[----:B------:R-:W-:-:S04]  /*0d90*/  IMAD.WIDE.U32 R8, R13, 0x30, R8 ;  /* 0x000000300d087825 */ /* 0x000fc800078e0008 */
[----:B------:R-:W-:Y:S01]  /*0da0*/  ISETP.LE.U32.AND P0, PT, R10, UR4, PT ;  /* 0x000000040a007c0c */ /* 0x000fe2000bf03070 */
[----:B------:R0:W-:Y:S04]  /*0db0*/  STG.E.64 desc[UR6][R8.64+0x8], R4 ;  /* 0x0000080408007986 */ /* 0x0001e8000c101b06 */
[----:B------:R0:W-:Y:S04]  /*0dc0*/  STG.E.64 desc[UR6][R8.64+0x10], R2 ;  /* 0x0000100208007986 */ /* 0x0001e8000c101b06 */
[----:B------:R0:W-:Y:S04]  /*0dd0*/  STG.E desc[UR6][R8.64+0x4], R14 ;  /* 0x0000040e08007986 */ /* 0x0001e8000c101906 */
[----:B------:R-:W-:Y:S05]  /*0de0*/  @!P0 BRA `(.L_x_27) ;  /* 0xfffffff000f88947 */ /* 0x000fea000383ffff */
.L_x_24:
[----:B------:R-:W-:Y:S01]  /*0df0*/  ISETP.GT.U32.AND P0, PT, R0, 0x3, PT ;  /* 0x000000030000780c */ /* 0x000fe20003f04070 */
[----:B------:R-:W-:Y:S01]  /*0e00*/  VIADD R12, R12, 0x1 ;  /* 0x000000010c0c7836 */ /* 0x000fe20000000000 */
[--C-:B------:R-:W-:Y:S02]  /*0e10*/  SHF.R.U64 R0, R0, 0x2, R15.reuse ;  /* 0x0000000200007819 */ /* 0x100fe4000000120f */
[----:B------:R-:W-:Y:S02]  /*0e20*/  ISETP.GT.U32.AND.EX P0, PT, R15, RZ, PT, P0 ;  /* 0x000000ff0f00720c */ /* 0x000fe40003f04100 */
[----:B------:R-:W-:-:S11]  /*0e30*/  SHF.R.U32.HI R15, RZ, 0x2, R15 ;  /* 0x00000002ff0f7819 */ /* 0x000fd6000001160f */
[----:B------:R-:W-:Y:S05]  /*0e40*/  @P0 BRA `(.L_x_28) ;  /* 0xfffffff000c40947 */ /* 0x000fea000383ffff */
.L_x_23:
[----:B0-----:R-:W0:Y:S02]  /*0e50*/  LDC.64 R2, c[0x0][0x388] ;  /* 0x0000e200ff027b82 */ /* 0x001e240000000a00 */
[----:B0-----:R-:W-:-:S05]  /*0e60*/  IMAD.WIDE.U32 R2, R13, 0x30, R2 ;  /* 0x000000300d027825 */ /* 0x001fca00078e0002 */
[----:B------:R-:W-:Y:S04]  /*0e70*/  STG.E.64 desc[UR6][R2.64+0x18], RZ ;  /* 0x000018ff02007986 */ /* 0x000fe8000c101b06 */
[----:B------:R-:W-:Y:S04]  /*0e80*/  STG.E desc[UR6][R2.64+0x20], RZ ;  /* 0x000020ff02007986 */ /* 0x000fe8000c101906 */
[----:B------:R-:W-:Y:S01]  /*0e90*/  STG.E.64 desc[UR6][R2.64+0x28], RZ ;  /* 0x000028ff02007986 */ /* 0x000fe2000c101b06 */
[----:B------:R-:W-:Y:S05]  /*0ea0*/  EXIT ;  /* 0x000000000000794d */ /* 0x000fea0003800000 */
.L_x_29:
        /* <DEDUP_REMOVED lines=13> */
.L_x_33:


//--------------------- .nv.global.init           --------------------------
	.section	.nv.global.init,"aw",@progbits
	.align	4
.nv.global.init:
	.type		mrg32k3aM1SubSeq,@object
	.size		mrg32k3aM1SubSeq,(mrg32k3aM2SubSeq - mrg32k3aM1SubSeq)
mrg32k3aM1SubSeq:
        /*0000*/ 	.byte	0x0b, 0xcc, 0xee, 0x04, 0x73, 0x29, 0x8b, 0x6f, 0xf6, 0x53, 0x03, 0xf6, 0x23, 0xf6, 0xea, 0xda
        /* <DEDUP_REMOVED lines=125> */
	.type		mrg32k3aM2SubSeq,@object
	.size		mrg32k3aM2SubSeq,(mrg32k3aM1 - mrg32k3aM2SubSeq)
mrg32k3aM2SubSeq:
        /* <DEDUP_REMOVED lines=126> */
	.type		mrg32k3aM1,@object
	.size		mrg32k3aM1,(mrg32k3aM1Seq - mrg32k3aM1)
mrg32k3aM1:
        /* <DEDUP_REMOVED lines=144> */
	.type		mrg32k3aM1Seq,@object
	.size		mrg32k3aM1Seq,(mrg32k3aM2 - mrg32k3aM1Seq)
mrg32k3aM1Seq:
        /* <DEDUP_REMOVED lines=144> */
	.type		mrg32k3aM2,@object
	.size		mrg32k3aM2,(mrg32k3aM2Seq - mrg32k3aM2)
mrg32k3aM2:
        /* <DEDUP_REMOVED lines=144> */
	.type		mrg32k3aM2Seq,@object
	.size		mrg32k3aM2Seq,(precalc_xorwow_matrix - mrg32k3aM2Seq)
mrg32k3aM2Seq:
        /* <DEDUP_REMOVED lines=144> */
	.type		precalc_xorwow_matrix,@object
	.size		precalc_xorwow_matrix,(precalc_xorwow_offset_matrix - precalc_xorwow_matrix)
precalc_xorwow_matrix:
        /* <DEDUP_REMOVED lines=6400> */
	.type		precalc_xorwow_offset_matrix,@object
	.size		precalc_xorwow_offset_matrix,(.L_1 - precalc_xorwow_offset_matrix)
precalc_xorwow_offset_matrix:
        /* <DEDUP_REMOVED lines=6400> */
.L_1:


//--------------------- .nv.shared.reserved.0     --------------------------
	.section	.nv.shared.reserved.0,"aw",@nobits
	.weak		__nv_reservedSMEM_offset_0_alias
	.size		__nv_reservedSMEM_offset_0_alias, 0, 64
	.other		__nv_reservedSMEM_offset_0_alias,@"STO_CUDA_RESERVED_SHARED STV_DEFAULT"
__nv_reservedSMEM_offset_0_alias:
	.zero		0
	.zero		64


//--------------------- .nv.constant0._Z7sim_annP17curandStateXORWOWPf --------------------------
	.section	.nv.constant0._Z7sim_annP17curandStateXORWOWPf,"a",@progbits
	.sectionflags	@""
	.align	4
.nv.constant0._Z7sim_annP17curandStateXORWOWPf:
	.zero		912


//--------------------- .nv.constant0._Z4initjP17curandStateXORWOW --------------------------
	.section	.nv.constant0._Z4initjP17curandStateXORWOW,"a",@progbits
	.sectionflags	@""
	.align	4
.nv.constant0._Z4initjP17curandStateXORWOW:
	.zero		912


//--------------------- SYMBOLS --------------------------

	.type		.nv.reservedSmem.offset0,@object
	.size		.nv.reservedSmem.offset0,0x4
